def matmul_kernel(
    a_ptr,
    b_ptr,
    c_ptr,
    M,
    N,
    K,
    stride_am,
    stride_ak,
    stride_bk,
    stride_bn,
    stride_cm,
    stride_cn,
    BLOCK_M: tl.constexpr,
    BLOCK_N: tl.constexpr,
    BLOCK_K: tl.constexpr,
    GROUP_M: tl.constexpr,
):
    pid = tl.program_id(axis=0)
    num_pid_m = tl.cdiv(M, BLOCK_M)
    num_pid_n = tl.cdiv(N, BLOCK_N)
    num_pid_in_group = GROUP_M * num_pid_n
    group_id = pid // num_pid_in_group
    first_pid_m = group_id * GROUP_M
    group_size_m = min(num_pid_m - first_pid_m, GROUP_M)
    pid_m = first_pid_m + ((pid % num_pid_in_group) % group_size_m)
    pid_n = (pid % num_pid_in_group) // group_size_m

    offs_am = (pid_m * BLOCK_M + tl.arange(0, BLOCK_M)) % M
    offs_bn = (pid_n * BLOCK_N + tl.arange(0, BLOCK_N)) % N
    offs_k = tl.arange(0, BLOCK_K)
    a_ptrs = a_ptr + offs_am[:, None] * stride_am + offs_k[None, :] * stride_ak
    b_ptrs = b_ptr + offs_k[:, None] * stride_bk + offs_bn[None, :] * stride_bn

    acc = tl.zeros((BLOCK_M, BLOCK_N), dtype=tl.float32)
    for kk in range(0, tl.cdiv(K, BLOCK_K)):
        a = tl.load(a_ptrs, mask=offs_k[None, :] < K - kk * BLOCK_K, other=0.0)
        b = tl.load(b_ptrs, mask=offs_k[:, None] < K - kk * BLOCK_K, other=0.0)
        acc = tl.dot(a, b, acc)
        a_ptrs += BLOCK_K * stride_ak
        b_ptrs += BLOCK_K * stride_bk

    c = acc.to(c_ptr.dtype.element_ty)
    offs_cm = pid_m * BLOCK_M + tl.arange(0, BLOCK_M)
    offs_cn = pid_n * BLOCK_N + tl.arange(0, BLOCK_N)
    c_ptrs = c_ptr + offs_cm[:, None] * stride_cm + offs_cn[None, :] * stride_cn
    mask = (offs_cm[:, None] < M) & (offs_cn[None, :] < N)
    tl.store(c_ptrs, c, mask=mask)

# config = {"BLOCK_K": 32, "BLOCK_M": 128, "BLOCK_N": 32, "GROUP_M": 8, "arch": "sm_100", "dtype": "fp16", "num_ctas": 1, "num_stages": 3, "num_warps": 4}
# arch = sm_100


// ===== COMPILED SASS (sm_100a) =====

	.target	sm_100a

	.elftype	@"ET_EXEC"


//--------------------- .note.nv.tkinfo           --------------------------
	.section	.note.nv.tkinfo,"",@"SHT_NOTE"
	.sectionflags	@"SHF_NOTE_NV_TKINFO"
	.tkinfo
        /*0018*/ 	.word	0x00000081
        /*0030*/ 	.string	""
        /*0030*/ 	.string	"ptxas-blackwell"
        /*0030*/ 	.string	"Cuda compilation tools, release 12.9, V12.9.86"
        /*0030*/ 	.string	"Build cuda_12.9.r12.9/compiler.36037853_0"
        /*0030*/ 	.string	"-v  -suppress-debug-info  -lineinfo  -arch sm_100a "



//--------------------- .note.nv.cuver            --------------------------
	.section	.note.nv.cuver,"",@"SHT_NOTE"
	.sectionflags	@"SHF_NOTE_NV_CUVER"
        /*0018*/ 	.short	0x0001
        /*001a*/ 	.short	0x0064
        /*001c*/ 	.short	0x0001
        /*001e*/ 	.short	0x0000
        /*0020*/ 	.short	0x0001
        /*0022*/ 	.short	0x0000


//--------------------- .nv.info                  --------------------------
	.section	.nv.info,"",@"SHT_CUDA_INFO"
	.align	4


	//----- nvinfo : EIATTR_REGCOUNT
	.align		4
        /*0000*/ 	.byte	0x04, 0x2f
        /*0002*/ 	.short	(.L_4 - .L_3)
	.align		4
.L_3:
        /*0004*/ 	.word	index@(matmul_kernel)
        /*0008*/ 	.word	0x00000060


	//----- nvinfo : EIATTR_FRAME_SIZE
	.align		4
.L_4:
        /*000c*/ 	.byte	0x04, 0x11
        /*000e*/ 	.short	(.L_6 - .L_5)
	.align		4
.L_5:
        /*0010*/ 	.word	index@($__internal_2_$__cuda_sm10x_tcgen05_guardrail_trap_unallocated_columns_being_dealloced)
        /*0014*/ 	.word	0x00000000


	//----- nvinfo : EIATTR_FRAME_SIZE
	.align		4
.L_6:
        /*0018*/ 	.byte	0x04, 0x11
        /*001a*/ 	.short	(.L_8 - .L_7)
	.align		4
.L_7:
        /*001c*/ 	.word	index@($__internal_1_$__cuda_sm10x_tcgen05_guardrail_trap_phase_invalid_during_alloc)
        /*0020*/ 	.word	0x00000000


	//----- nvinfo : EIATTR_FRAME_SIZE
	.align		4
.L_8:
        /*0024*/ 	.byte	0x04, 0x11
        /*0026*/ 	.short	(.L_10 - .L_9)
	.align		4
.L_9:
        /*0028*/ 	.word	index@($__internal_0_$__cuda_sm10x_tcgen05_guardrail_trap_col_being_dealloced_not_returned_by_alloc)
        /*002c*/ 	.word	0x00000000


	//----- nvinfo : EIATTR_FRAME_SIZE
	.align		4
.L_10:
        /*0030*/ 	.byte	0x04, 0x11
        /*0032*/ 	.short	(.L_12 - .L_11)
	.align		4
.L_11:
        /*0034*/ 	.word	index@(matmul_kernel)
        /*0038*/ 	.word	0x00000000


	//----- nvinfo : EIATTR_MIN_STACK_SIZE
	.align		4
.L_12:
        /*003c*/ 	.byte	0x04, 0x12
        /*003e*/ 	.short	(.L_14 - .L_13)
	.align		4
.L_13:
        /*0040*/ 	.word	index@(matmul_kernel)
        /*0044*/ 	.word	0x00000000
.L_14:


//--------------------- .nv.info.matmul_kernel    --------------------------
	.section	.nv.info.matmul_kernel,"",@"SHT_CUDA_INFO"
	.sectionflags	@""
	.align	4


	//----- nvinfo : EIATTR_CUDA_API_VERSION
	.align		4
        /*0000*/ 	.byte	0x04, 0x37
        /*0002*/ 	.short	(.L_16 - .L_15)
.L_15:
        /*0004*/ 	.word	0x00000081


	//----- nvinfo : EIATTR_KPARAM_INFO
	.align		4
.L_16:
        /*0008*/ 	.byte	0x04, 0x17
        /*000a*/ 	.short	(.L_18 - .L_17)
.L_17:
        /*000c*/ 	.word	0x00000000
        /*0010*/ 	.short	0x000d
        /*0012*/ 	.short	0x0048
        /*0014*/ 	.byte	0x00, 0xf4, 0x21, 0x00


	//----- nvinfo : EIATTR_KPARAM_INFO
	.align		4
.L_18:
        /*0018*/ 	.byte	0x04, 0x17
        /*001a*/ 	.short	(.L_20 - .L_19)
.L_19:
        /*001c*/ 	.word	0x00000000
        /*0020*/ 	.short	0x000c
        /*0022*/ 	.short	0x0040
        /*0024*/ 	.byte	0x00, 0xf4, 0x21, 0x00


	//----- nvinfo : EIATTR_KPARAM_INFO
	.align		4
.L_20:
        /*0028*/ 	.byte	0x04, 0x17
        /*002a*/ 	.short	(.L_22 - .L_21)
.L_21:
        /*002c*/ 	.word	0x00000000
        /*0030*/ 	.short	0x000b
        /*0032*/ 	.short	0x0038
        /*0034*/ 	.byte	0x00, 0xf0, 0x11, 0x00


	//----- nvinfo : EIATTR_KPARAM_INFO
	.align		4
.L_22:
        /*0038*/ 	.byte	0x04, 0x17
        /*003a*/ 	.short	(.L_24 - .L_23)
.L_23:
        /*003c*/ 	.word	0x00000000
        /*0040*/ 	.short	0x000a
        /*0042*/ 	.short	0x0034
        /*0044*/ 	.byte	0x00, 0xf0, 0x11, 0x00


	//----- nvinfo : EIATTR_KPARAM_INFO
	.align		4
.L_24:
        /*0048*/ 	.byte	0x04, 0x17
        /*004a*/ 	.short	(.L_26 - .L_25)
.L_25:
        /*004c*/ 	.word	0x00000000
        /*0050*/ 	.short	0x0009
        /*0052*/ 	.short	0x0030
        /*0054*/ 	.byte	0x00, 0xf0, 0x11, 0x00


	//----- nvinfo : EIATTR_KPARAM_INFO
	.align		4
.L_26:
        /*0058*/ 	.byte	0x04, 0x17
        /*005a*/ 	.short	(.L_28 - .L_27)
.L_27:
        /*005c*/ 	.word	0x00000000
        /*0060*/ 	.short	0x0008
        /*0062*/ 	.short	0x002c
        /*0064*/ 	.byte	0x00, 0xf0, 0x11, 0x00


	//----- nvinfo : EIATTR_KPARAM_INFO
	.align		4
.L_28:
        /*0068*/ 	.byte	0x04, 0x17
        /*006a*/ 	.short	(.L_30 - .L_29)
.L_29:
        /*006c*/ 	.word	0x00000000
        /*0070*/ 	.short	0x0007
        /*0072*/ 	.short	0x0028
        /*0074*/ 	.byte	0x00, 0xf0, 0x11, 0x00


	//----- nvinfo : EIATTR_KPARAM_INFO
	.align		4
.L_30:
        /*0078*/ 	.byte	0x04, 0x17
        /*007a*/ 	.short	(.L_32 - .L_31)
.L_31:
        /*007c*/ 	.word	0x00000000
        /*0080*/ 	.short	0x0006
        /*0082*/ 	.short	0x0024
        /*0084*/ 	.byte	0x00, 0xf0, 0x11, 0x00


	//----- nvinfo : EIATTR_KPARAM_INFO
	.align		4
.L_32:
        /*0088*/ 	.byte	0x04, 0x17
        /*008a*/ 	.short	(.L_34 - .L_33)
.L_33:
        /*008c*/ 	.word	0x00000000
        /*0090*/ 	.short	0x0005
        /*0092*/ 	.short	0x0020
        /*0094*/ 	.byte	0x00, 0xf0, 0x11, 0x00


	//----- nvinfo : EIATTR_KPARAM_INFO
	.align		4
.L_34:
        /*0098*/ 	.byte	0x04, 0x17
        /*009a*/ 	.short	(.L_36 - .L_35)
.L_35:
        /*009c*/ 	.word	0x00000000
        /*00a0*/ 	.short	0x0004
        /*00a2*/ 	.short	0x001c
        /*00a4*/ 	.byte	0x00, 0xf0, 0x11, 0x00


	//----- nvinfo : EIATTR_KPARAM_INFO
	.align		4
.L_36:
        /*00a8*/ 	.byte	0x04, 0x17
        /*00aa*/ 	.short	(.L_38 - .L_37)
.L_37:
        /*00ac*/ 	.word	0x00000000
        /*00b0*/ 	.short	0x0003
        /*00b2*/ 	.short	0x0018
        /*00b4*/ 	.byte	0x00, 0xf0, 0x11, 0x00


	//----- nvinfo : EIATTR_KPARAM_INFO
	.align		4
.L_38:
        /*00b8*/ 	.byte	0x04, 0x17
        /*00ba*/ 	.short	(.L_40 - .L_39)
.L_39:
        /*00bc*/ 	.word	0x00000000
        /*00c0*/ 	.short	0x0002
        /*00c2*/ 	.short	0x0010
        /*00c4*/ 	.byte	0x00, 0xf4, 0x21, 0x00


	//----- nvinfo : EIATTR_KPARAM_INFO
	.align		4
.L_40:
        /*00c8*/ 	.byte	0x04, 0x17
        /*00ca*/ 	.short	(.L_42 - .L_41)
.L_41:
        /*00cc*/ 	.word	0x00000000
        /*00d0*/ 	.short	0x0001
        /*00d2*/ 	.short	0x0008
        /*00d4*/ 	.byte	0x00, 0xf4, 0x21, 0x00


	//----- nvinfo : EIATTR_KPARAM_INFO
	.align		4
.L_42:
        /*00d8*/ 	.byte	0x04, 0x17
        /*00da*/ 	.short	(.L_44 - .L_43)
.L_43:
        /*00dc*/ 	.word	0x00000000
        /*00e0*/ 	.short	0x0000
        /*00e2*/ 	.short	0x0000
        /*00e4*/ 	.byte	0x00, 0xf4, 0x21, 0x00


	//----- nvinfo : EIATTR_AT_ENTRY_FRAGMENTS
	.align		4
.L_44:
        /*00e8*/ 	.byte	0x04, 0x4f
        /*00ea*/ 	.short	(.L_46 - .L_45)


	//   ....[0]....
.L_45:
        /*00ec*/ 	.word	0x00000004


	//----- nvinfo : EIATTR_RESERVED_SMEM_USED
	.align		4
.L_46:
        /*00f0*/ 	.byte	0x01, 0x41
	.zero		2


	//----- nvinfo : EIATTR_SPARSE_MMA_MASK
	.align		4
        /*00f4*/ 	.byte	0x03, 0x50
        /*00f6*/ 	.short	0x0000


	//----- nvinfo : EIATTR_TCGEN05_1CTA_USED
	.align		4
        /*00f8*/ 	.byte	0x01, 0x51
	.zero		2


	//----- nvinfo : EIATTR_MAXREG_COUNT
	.align		4
        /*00fc*/ 	.byte	0x03, 0x1b
        /*00fe*/ 	.short	0x00ff


	//----- nvinfo : EIATTR_NUM_BARRIERS
	.align		4
        /*0100*/ 	.byte	0x02, 0x4c
        /*0102*/ 	.byte	0x01
	.zero		1


	//----- nvinfo : EIATTR_INT_WARP_WIDE_INSTR_OFFSETS
	.align		4
        /*0104*/ 	.byte	0x04, 0x31
        /*0106*/ 	.short	(.L_48 - .L_47)


	//   ....[0]....
.L_47:
        /*0108*/ 	.word	0x00001610


	//   ....[1]....
        /*010c*/ 	.word	0x00001640


	//   ....[2]....
        /*0110*/ 	.word	0x00002790


	//   ....[3]....
        /*0114*/ 	.word	0x000054d0


	//   ....[4]....
        /*0118*/ 	.word	0x00005520


	//----- nvinfo : EIATTR_COOP_GROUP_MASK_REGIDS
	.align		4
.L_48:
        /*011c*/ 	.byte	0x04, 0x29
        /*011e*/ 	.short	(.L_50 - .L_49)


	//   ....[0]....
.L_49:
        /*0120*/ 	.word	0xffffffff


	//   ....[1]....
        /*0124*/ 	.word	0xffffffff


	//   ....[2]....
        /*0128*/ 	.word	0xffffffff


	//   ....[3]....
        /*012c*/ 	.word	0xffffffff


	//----- nvinfo : EIATTR_COOP_GROUP_INSTR_OFFSETS
	.align		4
.L_50:
        /*0130*/ 	.byte	0x04, 0x28
        /*0132*/ 	.short	(.L_52 - .L_51)


	//   ....[0]....
.L_51:
        /*0134*/ 	.word	0x00000070


	//   ....[1]....
        /*0138*/ 	.word	0x00000330


	//   ....[2]....
        /*013c*/ 	.word	0x00005360


	//   ....[3]....
        /*0140*/ 	.word	0x000055d0


	//----- nvinfo : EIATTR_VRC_CTA_INIT_COUNT
	.align		4
.L_52:
        /*0144*/ 	.byte	0x02, 0x4a
        /*0146*/ 	.byte	0x80
	.zero		1


	//----- nvinfo : EIATTR_MBARRIER_INSTR_OFFSETS
	.align		4
        /*0148*/ 	.byte	0x04, 0x39
        /*014a*/ 	.short	(.L_54 - .L_53)


	//   ....[0]....
.L_53:
        /*014c*/ 	.word	0x00001760
        /*0150*/ 	.word	0x000000ff
        /*0154*/ 	.word	0x00000000
        /*0158*/ 	.short	0x0100
        /*015a*/ 	.byte	0x0d
	.zero		1


	//   ....[1]....
        /*015c*/ 	.word	0x000027d0
        /*0160*/ 	.word	0x000000ff
        /*0164*/ 	.word	0x00001008
        /*0168*/ 	.short	0x0100
        /*016a*/ 	.byte	0x0b
	.zero		1


	//   ....[2]....
        /*016c*/ 	.word	0x00003e50
        /*0170*/ 	.word	0x000000ff
        /*0174*/ 	.word	0x00000000
        /*0178*/ 	.short	0x010a
        /*017a*/ 	.byte	0x0d
	.zero		1


	//   ....[3]....
        /*017c*/ 	.word	0x00004430
        /*0180*/ 	.word	0x000000ff
        /*0184*/ 	.word	0x00000000
        /*0188*/ 	.short	0x010a
        /*018a*/ 	.byte	0x0d
	.zero		1


	//   ....[4]....
        /*018c*/ 	.word	0x00004540
        /*0190*/ 	.word	0x000000ff
        /*0194*/ 	.word	0x00001000
        /*0198*/ 	.short	0x0108
        /*019a*/ 	.byte	0x0b
	.zero		1


	//   ....[5]....
        /*019c*/ 	.word	0x000045b0
        /*01a0*/ 	.word	0x000000ff
        /*01a4*/ 	.word	0x00001008
        /*01a8*/ 	.short	0x0108
        /*01aa*/ 	.byte	0x0b
	.zero		1


	//   ....[6]....
        /*01ac*/ 	.word	0x000055f0
        /*01b0*/ 	.word	0x000000ff
        /*01b4*/ 	.word	0x00000000
        /*01b8*/ 	.short	0x010a
        /*01ba*/ 	.byte	0x0d
	.zero		1


	//   ....[7]....
        /*01bc*/ 	.word	0x00005620
        /*01c0*/ 	.word	0x000000ff
        /*01c4*/ 	.word	0x00000000
        /*01c8*/ 	.short	0x010a
        /*01ca*/ 	.byte	0x0d
	.zero		1


	//----- nvinfo : EIATTR_NUM_MBARRIERS
	.align		4
.L_54:
        /*01cc*/ 	.byte	0x03, 0x38
        /*01ce*/ 	.short	0x0002


	//----- nvinfo : EIATTR_EXIT_INSTR_OFFSETS
	.align		4
        /*01d0*/ 	.byte	0x04, 0x1c
        /*01d2*/ 	.short	(.L_56 - .L_55)


	//   ....[0]....
.L_55:
        /*01d4*/ 	.word	0x000055e0


	//----- nvinfo : EIATTR_REQNTID
	.align		4
.L_56:
        /*01d8*/ 	.byte	0x04, 0x10
        /*01da*/ 	.short	(.L_58 - .L_57)
.L_57:
        /*01dc*/ 	.word	0x00000080
        /*01e0*/ 	.word	0x00000001
        /*01e4*/ 	.word	0x00000001


	//----- nvinfo : EIATTR_CRS_STACK_SIZE
	.align		4
.L_58:
        /*01e8*/ 	.byte	0x04, 0x1e
        /*01ea*/ 	.short	(.L_60 - .L_59)
.L_59:
        /*01ec*/ 	.word	0x00000000


	//----- nvinfo : EIATTR_CBANK_PARAM_SIZE
	.align		4
.L_60:
        /*01f0*/ 	.byte	0x03, 0x19
        /*01f2*/ 	.short	0x0050


	//----- nvinfo : EIATTR_PARAM_CBANK
	.align		4
        /*01f4*/ 	.byte	0x04, 0x0a
        /*01f6*/ 	.short	(.L_62 - .L_61)
	.align		4
.L_61:
        /*01f8*/ 	.word	index@(.nv.constant0.matmul_kernel)
        /*01fc*/ 	.short	0x0380
        /*01fe*/ 	.short	0x0050


	//----- nvinfo : EIATTR_SW_WAR
	.align		4
.L_62:
        /*0200*/ 	.byte	0x04, 0x36
        /*0202*/ 	.short	(.L_64 - .L_63)
.L_63:
        /*0204*/ 	.word	0x00000008
.L_64:


//--------------------- .nv.compat                --------------------------
	.section	.nv.compat,"",@"SHT_CUDA_COMPAT_INFO"
	.align	4
        /*0000*/ 	.byte	0x02, 0x02, 0x02, 0x00, 0x02, 0x05, 0x05, 0x00, 0x02, 0x03, 0x00, 0x00, 0x02, 0x06, 0x01, 0x00


//--------------------- .nv.callgraph             --------------------------
	.section	.nv.callgraph,"",@"SHT_CUDA_CALLGRAPH"
	.align	4
	.sectionentsize	8
	.align		4
        /*0000*/ 	.word	0x00000000
	.align		4
        /*0004*/ 	.word	0xffffffff
	.align		4
        /*0008*/ 	.word	0x00000000
	.align		4
        /*000c*/ 	.word	0xfffffffe
	.align		4
        /*0010*/ 	.word	0x00000000
	.align		4
        /*0014*/ 	.word	0xfffffffd
	.align		4
        /*0018*/ 	.word	0x00000000
	.align		4
        /*001c*/ 	.word	0xfffffffc


//--------------------- .text.matmul_kernel       --------------------------
	.section	.text.matmul_kernel,"ax",@progbits
	.align	128
        .global         matmul_kernel
        .type           matmul_kernel,@function
        .size           matmul_kernel,(.L_x_21 - matmul_kernel)
        .other          matmul_kernel,@"STO_CUDA_ENTRY STV_DEFAULT"
matmul_kernel:
.text.matmul_kernel:
[----:B------:R-:W0:Y:S01]  /*0000*/  LDC R1, c[0x0][0x37c] ;  /* 0x0000df00ff017b82 */ /* 0x000e220000000800 */
[----:B------:R-:W1:Y:S01]  /*0010*/  S2R R34, SR_TID.X ;  /* 0x0000000000227919 */ /* 0x000e620000002100 */
[----:B------:R-:W2:Y:S01]  /*0020*/  LDCU.64 UR24, c[0x0][0x358] ;  /* 0x00006b00ff1877ac */ /* 0x000ea20008000a00 */
[----:B-1----:R-:W-:-:S13]  /*0030*/  ISETP.GE.U32.AND P0, PT, R34, 0x20, PT ;  /* 0x000000202200780c */ /* 0x002fda0003f06070 */
[----:B------:R-:W-:Y:S02]  /*0040*/  VOTEU.ANY UP0, P0 ;  /* 0x0000000000ff7886 */ /* 0x000fe40000000100 */
[----:B0-2---:R-:W-:Y:S05]  /*0050*/  BRA.U UP0, `(.L_x_0) ;  /* 0x0000000100b87547 */ /* 0x005fea000b800000 */
[----:B------:R-:W0:Y:S01]  /*0060*/  S2UR UR6, SR_CgaCtaId ;  /* 0x00000000000679c3 */ /* 0x000e220000008800 */
[----:B------:R-:W-:Y:S01]  /*0070*/  NOP ;  /* 0x0000000000007918 */ /* 0x000fe20000000000 */
[----:B------:R-:W-:Y:S02]  /*0080*/  UMOV UR4, 0x40 ;  /* 0x0000004000047882 */ /* 0x000fe40000000000 */
[----:B0-----:R-:W-:-:S09]  /*0090*/  ULEA UR4, UR6, UR4, 0x18 ;  /* 0x0000000406047291 */ /* 0x001fd2000f8ec0ff */
[----:B------:R-:W0:Y:S01]  /*00a0*/  LDS.U8 R0, [UR4] ;  /* 0x00000004ff007984 */ /* 0x000e220008000000 */
[----:B------:R-:W-:Y:S02]  /*00b0*/  UMOV UR4, 0x400 ;  /* 0x0000040000047882 */ /* 0x000fe40000000000 */
[----:B------:R-:W-:Y:S01]  /*00c0*/  ULEA UR4, UR6, UR4, 0x18 ;  /* 0x0000000406047291 */ /* 0x000fe2000f8ec0ff */
[----:B0-----:R-:W-:-:S13]  /*00d0*/  ISETP.NE.AND P0, PT, R0, RZ, PT ;  /* 0x000000ff0000720c */ /* 0x001fda0003f05270 */
[----:B------:R-:W-:Y:S05]  /*00e0*/  @P0 BRA `(.L_x_1) ;  /* 0x00000000007c0947 */ /* 0x000fea0003800000 */
[----:B------:R-:W-:-:S13]  /*00f0*/  ELECT P0, URZ, PT ;  /* 0x0000000000ff782f */ /* 0x000fda0003800000 */
[----:B------:R-:W-:Y:S05]  /*0100*/  @!P0 BRA `(.L_x_2) ;  /* 0x0000000000848947 */ /* 0x000fea0003800000 */
[----:B------:R-:W-:Y:S01]  /*0110*/  UMOV UR5, 0x2 ;  /* 0x0000000200057882 */ /* 0x000fe20000000000 */
[----:B------:R-:W-:Y:S02]  /*0120*/  IMAD.MOV.U32 R4, RZ, RZ, 0x1 ;  /* 0x00000001ff047424 */ /* 0x000fe400078e00ff */
[----:B------:R-:W-:Y:S02]  /*0130*/  IMAD.MOV.U32 R5, RZ, RZ, 0x3 ;  /* 0x00000003ff057424 */ /* 0x000fe400078e00ff */
[----:B------:R-:W-:Y:S04]  /*0140*/  DEPBAR.LE SB0, 0x36 ;  /* 0x00008d800000791a */ /* 0x000fe80000000000 */
[----:B------:R-:W0:Y:S02]  /*0150*/  UTCATOMSWS.FIND_AND_SET.ALIGN UP1, UR5, UR5 ;  /* 0x00000005000575e3 */ /* 0x000e240008020800 */
[----:B0-----:R-:W-:-:S04]  /*0160*/  PLOP3.LUT P0, PT, PT, PT, UP1, 0x80, 0x8 ;  /* 0x000000000008781c */ /* 0x001fc80003f0f018 */
[----:B------:R-:W-:-:S04]  /*0170*/  SEL R0, RZ, 0xffffffff, !P0 ;  /* 0xffffffffff007807 */ /* 0x000fc80004000000 */
[----:B------:R-:W-:Y:S01]  /*0180*/  ISETP.NE.AND P0, PT, R0, RZ, PT ;  /* 0x000000ff0000720c */ /* 0x000fe20003f05270 */
[----:B------:R-:W-:-:S12]  /*0190*/  IMAD.U32 R0, RZ, RZ, UR5 ;  /* 0x00000005ff007e24 */ /* 0x000fd8000f8e00ff */
[----:B------:R-:W-:Y:S05]  /*01a0*/  @P0 BRA `(.L_x_3) ;  /* 0x0000000000240947 */ /* 0x000fea0003800000 */
.L_x_4:
[----:B------:R-:W-:Y:S05]  /*01b0*/  NANOSLEEP 0x64 ;  /* 0x000000640000795d */ /* 0x000fea0003800000 */
[----:B------:R-:W-:-:S05]  /*01c0*/  UMOV UR5, 0x2 ;  /* 0x0000000200057882 */ /* 0x000fca0000000000 */
[----:B------:R-:W-:Y:S04]  /*01d0*/  DEPBAR.LE SB0, 0x36 ;  /* 0x00008d800000791a */ /* 0x000fe80000000000 */
[----:B------:R-:W0:Y:S02]  /*01e0*/  UTCATOMSWS.FIND_AND_SET.ALIGN UP1, UR5, UR5 ;  /* 0x00000005000575e3 */ /* 0x000e240008020800 */
[----:B0-----:R-:W-:-:S04]  /*01f0*/  PLOP3.LUT P0, PT, PT, PT, UP1, 0x80, 0x8 ;  /* 0x000000000008781c */ /* 0x001fc80003f0f018 */
[----:B------:R-:W-:-:S04]  /*0200*/  SEL R0, RZ, 0xffffffff, !P0 ;  /* 0xffffffffff007807 */ /* 0x000fc80004000000 */
[----:B------:R-:W-:Y:S01]  /*0210*/  ISETP.NE.AND P0, PT, R0, RZ, PT ;  /* 0x000000ff0000720c */ /* 0x000fe20003f05270 */
[----:B------:R-:W-:-:S12]  /*0220*/  IMAD.U32 R0, RZ, RZ, UR5 ;  /* 0x00000005ff007e24 */ /* 0x000fd8000f8e00ff */
[----:B------:R-:W-:Y:S05]  /*0230*/  @!P0 BRA `(.L_x_4) ;  /* 0xfffffffc00dc8947 */ /* 0x000fea000383ffff */
.L_x_3:
[C---:B------:R-:W-:Y:S01]  /*0240*/  VIADD R3, R0.reuse, 0x10 ;  /* 0x0000001000037836 */ /* 0x040fe20000000000 */
[----:B------:R-:W-:Y:S01]  /*0250*/  UMOV UR5, 0x50 ;  /* 0x0000005000057882 */ /* 0x000fe20000000000 */
[----:B------:R-:W-:Y:S01]  /*0260*/  SHF.L.U32 R2, R5, R0, RZ ;  /* 0x0000000005027219 */ /* 0x000fe200000006ff */
[----:B------:R-:W-:Y:S01]  /*0270*/  ULEA UR5, UR6, UR5, 0x18 ;  /* 0x0000000506057291 */ /* 0x000fe2000f8ec0ff */
[----:B------:R-:W-:Y:S01]  /*0280*/  IMAD.SHL.U32 R0, R0, 0x20, RZ ;  /* 0x0000002000007824 */ /* 0x000fe200078e00ff */
[----:B------:R-:W-:-:S04]  /*0290*/  SHF.L.U32 R3, R4, R3, RZ ;  /* 0x0000000304037219 */ /* 0x000fc800000006ff */
[----:B------:R-:W-:-:S05]  /*02a0*/  LOP3.LUT R2, R3, R2, RZ, 0xfc, !PT ;  /* 0x0000000203027212 */ /* 0x000fca00078efcff */
[----:B------:R0:W-:Y:S04]  /*02b0*/  ATOMS.OR RZ, [UR5], R2 ;  /* 0x00000002ffff798c */ /* 0x0001e8000b000005 */
[----:B------:R0:W-:Y:S01]  /*02c0*/  STS [UR4], R0 ;  /* 0x00000000ff007988 */ /* 0x0001e20008000804 */
[----:B------:R-:W-:Y:S05]  /*02d0*/  BRA `(.L_x_2) ;  /* 0x0000000000107947 */ /* 0x000fea0003800000 */
.L_x_1:
[----:B------:R-:W-:Y:S01]  /*02e0*/  IMAD.MOV.U32 R0, RZ, RZ, -0x1 ;  /* 0xffffffffff007424 */ /* 0x000fe200078e00ff */
[----:B------:R-:W-:-:S04]  /*02f0*/  MOV R2, 0x320 ;  /* 0x0000032000027802 */ /* 0x000fc80000000f00 */
[----:B------:R0:W-:Y:S03]  /*0300*/  STS [UR4], R0 ;  /* 0x00000000ff007988 */ /* 0x0001e60008000804 */
[----:B0-----:R-:W-:Y:S05]  /*0310*/  CALL.REL.NOINC `($__internal_1_$__cuda_sm10x_tcgen05_guardrail_trap_phase_invalid_during_alloc) ;  /* 0x0000005000d87944 */ /* 0x001fea0003c00000 */
.L_x_2:
[----:B------:R-:W-:Y:S05]  /*0320*/  WARPSYNC.ALL ;  /* 0x0000000000007948 */ /* 0x000fea0003800000 */
[----:B------:R-:W-:Y:S01]  /*0330*/  NOP ;  /* 0x0000000000007918 */ /* 0x000fe20000000000 */
.L_x_0:
[----:B------:R-:W1:Y:S01]  /*0340*/  LDC.64 R12, c[0x0][0x398] ;  /* 0x0000e600ff0c7b82 */ /* 0x000e620000000a00 */
[----:B------:R-:W2:Y:S01]  /*0350*/  S2R R5, SR_CTAID.X ;  /* 0x0000000000057919 */ /* 0x000ea20000002500 */
[----:B------:R-:W-:Y:S01]  /*0360*/  UMOV UR11, 0x400 ;  /* 0x00000400000b7882 */ /* 0x000fe20000000000 */
[----:B------:R-:W-:Y:S01]  /*0370*/  SHF.R.U32.HI R35, RZ, 0x5, R34 ;  /* 0x00000005ff237819 */ /* 0x000fe20000011622 */
[----:B------:R-:W3:Y:S04]  /*0380*/  LDCU.128 UR16, c[0x0][0x380] ;  /* 0x00007000ff1077ac */ /* 0x000ee80008000c00 */
[----:B------:R-:W4:Y:S01]  /*0390*/  S2UR UR4, SR_CgaCtaId ;  /* 0x00000000000479c3 */ /* 0x000f220000008800 */
[----:B------:R-:W-:-:S07]  /*03a0*/  UMOV UR6, 0x1 ;  /* 0x0000000100067882 */ /* 0x000fce0000000000 */
[----:B------:R-:W5:Y:S01]  /*03b0*/  LDC.64 R62, c[0x0][0x3a8] ;  /* 0x0000ea00ff3e7b82 */ /* 0x000f620000000a00 */
[----:B01----:R-:W-:Y:S01]  /*03c0*/  VIADD R0, R13, 0x1f ;  /* 0x0000001f0d007836 */ /* 0x003fe20000000000 */
[----:B------:R-:W-:-:S04]  /*03d0*/  IABS R15, R12 ;  /* 0x0000000c000f7213 */ /* 0x000fc80000000000 */
[----:B------:R-:W-:Y:S01]  /*03e0*/  SHF.R.S32.HI R3, RZ, 0x1f, R0 ;  /* 0x0000001fff037819 */ /* 0x000fe20000011400 */
[----:B----4-:R-:W-:-:S03]  /*03f0*/  ULEA UR11, UR4, UR11, 0x18 ;  /* 0x0000000b040b7291 */ /* 0x010fc6000f8ec0ff */
[----:B------:R-:W-:Y:S01]  /*0400*/  LEA.HI R3, R3, R0, RZ, 0x5 ;  /* 0x0000000003037211 */ /* 0x000fe200078f28ff */
[----:B------:R-:W-:Y:S01]  /*0410*/  BAR.SYNC.DEFER_BLOCKING 0x0 ;  /* 0x0000000000007b1d */ /* 0x000fe20000010000 */
[----:B--2---:R-:W-:Y:S02]  /*0420*/  IABS R8, R5 ;  /* 0x0000000500087213 */ /* 0x004fe40000000000 */
[----:B------:R-:W-:-:S05]  /*0430*/  SHF.R.S32.HI R3, RZ, 0x5, R3 ;  /* 0x00000005ff037819 */ /* 0x000fca0000011403 */
[----:B------:R-:W-:-:S05]  /*0440*/  IMAD.SHL.U32 R4, R3, 0x8, RZ ;  /* 0x0000000803047824 */ /* 0x000fca00078e00ff */
[-C--:B------:R-:W-:Y:S02]  /*0450*/  IABS R7, R4.reuse ;  /* 0x0000000400077213 */ /* 0x080fe40000000000 */
[----:B------:R-:W-:Y:S02]  /*0460*/  IABS R10, R4 ;  /* 0x00000004000a7213 */ /* 0x000fe40000000000 */
[----:B------:R-:W0:Y:S01]  /*0470*/  I2F.RP R0, R7 ;  /* 0x0000000700007306 */ /* 0x000e220000209400 */
[----:B------:R-:W1:Y:S07]  /*0480*/  LDS R16, [UR11] ;  /* 0x0000000bff107984 */ /* 0x000e6e0008000800 */
[----:B0-----:R-:W0:Y:S02]  /*0490*/  MUFU.RCP R0, R0 ;  /* 0x0000000000007308 */ /* 0x001e240000001000 */
[----:B0-----:R-:W-:-:S02]  /*04a0*/  VIADD R2, R0, 0xffffffe ;  /* 0x0ffffffe00027836 */ /* 0x001fc40000000000 */
[----:B------:R-:W-:-:S04]  /*04b0*/  IMAD.MOV R0, RZ, RZ, -R10 ;  /* 0x000000ffff007224 */ /* 0x000fc800078e0a0a */
[----:B------:R0:W2:Y:S02]  /*04c0*/  F2I.FTZ.U32.TRUNC.NTZ R3, R2 ;  /* 0x0000000200037305 */ /* 0x0000a4000021f000 */
[----:B0-----:R-:W-:Y:S01]  /*04d0*/  IMAD.MOV.U32 R2, RZ, RZ, RZ ;  /* 0x000000ffff027224 */ /* 0x001fe200078e00ff */
[----:B-1----:R-:W-:Y:S01]  /*04e0*/  R2UR UR10, R16 ;  /* 0x00000000100a72ca */ /* 0x002fe200000e0000 */
[----:B--2---:R-:W-:-:S04]  /*04f0*/  IMAD.MOV R6, RZ, RZ, -R3 ;  /* 0x000000ffff067224 */ /* 0x004fc800078e0a03 */
[----:B------:R-:W-:Y:S02]  /*0500*/  IMAD R9, R6, R7, RZ ;  /* 0x0000000706097224 */ /* 0x000fe400078e02ff */
[----:B------:R-:W-:Y:S02]  /*0510*/  IMAD.MOV.U32 R6, RZ, RZ, R8 ;  /* 0x000000ffff067224 */ /* 0x000fe400078e0008 */
[----:B------:R-:W-:-:S06]  /*0520*/  IMAD.HI.U32 R3, R3, R9, R2 ;  /* 0x0000000903037227 */ /* 0x000fcc00078e0002 */
[----:B------:R-:W-:-:S04]  /*0530*/  IMAD.HI.U32 R3, R3, R6, RZ ;  /* 0x0000000603037227 */ /* 0x000fc800078e00ff */
[----:B------:R-:W-:Y:S01]  /*0540*/  IMAD R0, R3, R0, R6 ;  /* 0x0000000003007224 */ /* 0x000fe200078e0206 */
[----:B------:R-:W-:Y:S04]  /*0550*/  BAR.SYNC.DEFER_BLOCKING 0x0 ;  /* 0x0000000000007b1d */ /* 0x000fe80000010000 */
[----:B------:R-:W-:-:S13]  /*0560*/  ISETP.GT.U32.AND P1, PT, R7, R0, PT ;  /* 0x000000000700720c */ /* 0x000fda0003f24070 */
[----:B------:R-:W-:Y:S02]  /*0570*/  @!P1 IMAD.IADD R0, R0, 0x1, -R7 ;  /* 0x0000000100009824 */ /* 0x000fe400078e0a07 */
[----:B------:R-:W-:Y:S01]  /*0580*/  @!P1 VIADD R3, R3, 0x1 ;  /* 0x0000000103039836 */ /* 0x000fe20000000000 */
[----:B------:R-:W-:Y:S02]  /*0590*/  ISETP.NE.AND P1, PT, R4, RZ, PT ;  /* 0x000000ff0400720c */ /* 0x000fe40003f25270 */
[----:B------:R-:W-:Y:S02]  /*05a0*/  ISETP.GE.U32.AND P0, PT, R0, R7, PT ;  /* 0x000000070000720c */ /* 0x000fe40003f06070 */
[----:B------:R-:W-:-:S04]  /*05b0*/  LOP3.LUT R0, R5, R4, RZ, 0x3c, !PT ;  /* 0x0000000405007212 */ /* 0x000fc800078e3cff */
[----:B------:R-:W-:Y:S01]  /*05c0*/  ISETP.GE.AND P2, PT, R0, RZ, PT ;  /* 0x000000ff0000720c */ /* 0x000fe20003f46270 */
[----:B------:R-:W-:-:S06]  /*05d0*/  VIADD R0, R12, 0x7f ;  /* 0x0000007f0c007836 */ /* 0x000fcc0000000000 */
[----:B------:R-:W-:-:S04]  /*05e0*/  @P0 VIADD R3, R3, 0x1 ;  /* 0x0000000103030836 */ /* 0x000fc80000000000 */
[----:B------:R-:W-:Y:S01]  /*05f0*/  IMAD.MOV.U32 R2, RZ, RZ, R3 ;  /* 0x000000ffff027224 */ /* 0x000fe200078e0003 */
[----:B------:R-:W-:-:S03]  /*0600*/  SHF.R.S32.HI R3, RZ, 0x1f, R0 ;  /* 0x0000001fff037819 */ /* 0x000fc60000011400 */
[----:B------:R-:W-:Y:S01]  /*0610*/  @!P2 IMAD.MOV R2, RZ, RZ, -R2 ;  /* 0x000000ffff02a224 */ /* 0x000fe200078e0a02 */
[----:B------:R-:W-:Y:S02]  /*0620*/  @!P1 LOP3.LUT R2, RZ, R4, RZ, 0x33, !PT ;  /* 0x00000004ff029212 */ /* 0x000fe400078e33ff */
[----:B------:R-:W-:-:S03]  /*0630*/  LEA.HI R3, R3, R0, RZ, 0x7 ;  /* 0x0000000003037211 */ /* 0x000fc600078f38ff */
[----:B------:R-:W-:Y:S02]  /*0640*/  IMAD.SHL.U32 R8, R2, 0x8, RZ ;  /* 0x0000000802087824 */ /* 0x000fe400078e00ff */
[----:B------:R-:W-:-:S03]  /*0650*/  IMAD.MOV R2, RZ, RZ, -R2 ;  /* 0x000000ffff027224 */ /* 0x000fc600078e0a02 */
[----:B------:R-:W-:Y:S01]  /*0660*/  LEA.HI.SX32 R3, R3, -R8, 0x19 ;  /* 0x8000000803037211 */ /* 0x000fe200078fcaff */
[----:B------:R-:W-:-:S03]  /*0670*/  IMAD R10, R4, R2, R5 ;  /* 0x00000002040a7224 */ /* 0x000fc600078e0205 */
[----:B------:R-:W-:Y:S02]  /*0680*/  VIMNMX R11, PT, PT, R3, 0x8, PT ;  /* 0x00000008030b7848 */ /* 0x000fe40003fe0100 */
[----:B------:R-:W-:Y:S02]  /*0690*/  IABS R9, R10 ;  /* 0x0000000a00097213 */ /* 0x000fe40000000000 */
[-C--:B------:R-:W-:Y:S02]  /*06a0*/  IABS R7, R11.reuse ;  /* 0x0000000b00077213 */ /* 0x080fe40000000000 */
[----:B------:R-:W-:Y:S02]  /*06b0*/  IABS R4, R11 ;  /* 0x0000000b00047213 */ /* 0x000fe40000000000 */
[----:B------:R-:W0:Y:S08]  /*06c0*/  I2F.RP R0, R7 ;  /* 0x0000000700007306 */ /* 0x000e300000209400 */
[----:B0-----:R-:W0:Y:S02]  /*06d0*/  MUFU.RCP R0, R0 ;  /* 0x0000000000007308 */ /* 0x001e240000001000 */
[----:B0-----:R-:W-:-:S02]  /*06e0*/  VIADD R3, R0, 0xffffffe ;  /* 0x0ffffffe00037836 */ /* 0x001fc40000000000 */
[----:B------:R-:W-:-:S04]  /*06f0*/  IMAD.MOV R0, RZ, RZ, -R4 ;  /* 0x000000ffff007224 */ /* 0x000fc800078e0a04 */
[----:B------:R-:W0:Y:S08]  /*0700*/  I2F.RP R4, R15 ;  /* 0x0000000f00047306 */ /* 0x000e300000209400 */
[----:B------:R-:W1:Y:S08]  /*0710*/  F2I.FTZ.U32.TRUNC.NTZ R3, R3 ;  /* 0x0000000300037305 */ /* 0x000e70000021f000 */
[----:B0-----:R-:W0:Y:S01]  /*0720*/  MUFU.RCP R4, R4 ;  /* 0x0000000400047308 */ /* 0x001e220000001000 */
[----:B-1----:R-:W-:-:S04]  /*0730*/  IMAD.MOV R6, RZ, RZ, -R3 ;  /* 0x000000ffff067224 */ /* 0x002fc800078e0a03 */
[----:B------:R-:W-:-:S04]  /*0740*/  IMAD.MOV.U32 R2, RZ, RZ, R6 ;  /* 0x000000ffff027224 */ /* 0x000fc800078e0006 */
[----:B------:R-:W-:Y:S02]  /*0750*/  IMAD R5, R2, R7, RZ ;  /* 0x0000000702057224 */ /* 0x000fe400078e02ff */
[----:B------:R-:W-:-:S04]  /*0760*/  IMAD.MOV.U32 R2, RZ, RZ, RZ ;  /* 0x000000ffff027224 */ /* 0x000fc800078e00ff */
[----:B------:R-:W-:Y:S01]  /*0770*/  IMAD.HI.U32 R2, R3, R5, R2 ;  /* 0x0000000503027227 */ /* 0x000fe200078e0002 */
[----:B------:R-:W-:-:S03]  /*0780*/  IABS R3, R13 ;  /* 0x0000000d00037213 */ /* 0x000fc60000000000 */
[----:B0-----:R-:W-:Y:S01]  /*0790*/  VIADD R5, R4, 0xffffffe ;  /* 0x0ffffffe04057836 */ /* 0x001fe20000000000 */
[----:B------:R-:W0:Y:S01]  /*07a0*/  I2F.RP R6, R3 ;  /* 0x0000000300067306 */ /* 0x000e220000209400 */
[----:B------:R-:W-:-:S04]  /*07b0*/  IMAD.HI.U32 R2, R2, R9, RZ ;  /* 0x0000000902027227 */ /* 0x000fc800078e00ff */
[----:B------:R-:W-:-:S03]  /*07c0*/  IMAD R0, R2, R0, R9 ;  /* 0x0000000002007224 */ /* 0x000fc600078e0209 */
[----:B------:R-:W1:Y:S02]  /*07d0*/  F2I.FTZ.U32.TRUNC.NTZ R5, R5 ;  /* 0x0000000500057305 */ /* 0x000e64000021f000 */
[----:B------:R-:W-:-:S06]  /*07e0*/  ISETP.GT.U32.AND P1, PT, R7, R0, PT ;  /* 0x000000000700720c */ /* 0x000fcc0003f24070 */
[----:B0-----:R-:W0:Y:S07]  /*07f0*/  MUFU.RCP R6, R6 ;  /* 0x0000000600067308 */ /* 0x001e2e0000001000 */
[----:B------:R-:W-:Y:S02]  /*0800*/  @!P1 IMAD.IADD R0, R0, 0x1, -R7 ;  /* 0x0000000100009824 */ /* 0x000fe400078e0a07 */
[----:B------:R-:W-:Y:S01]  /*0810*/  @!P1 VIADD R2, R2, 0x1 ;  /* 0x0000000102029836 */ /* 0x000fe20000000000 */
[----:B------:R-:W-:Y:S01]  /*0820*/  ISETP.NE.AND P1, PT, R11, RZ, PT ;  /* 0x000000ff0b00720c */ /* 0x000fe20003f25270 */
[----:B-1----:R-:W-:Y:S01]  /*0830*/  IMAD.MOV R4, RZ, RZ, -R5 ;  /* 0x000000ffff047224 */ /* 0x002fe200078e0a05 */
[----:B------:R-:W-:-:S02]  /*0840*/  ISETP.GE.U32.AND P0, PT, R0, R7, PT ;  /* 0x000000070000720c */ /* 0x000fc40003f06070 */
[----:B------:R-:W-:Y:S01]  /*0850*/  LOP3.LUT R0, R10, R11, RZ, 0x3c, !PT ;  /* 0x0000000b0a007212 */ /* 0x000fe200078e3cff */
[----:B------:R-:W-:Y:S02]  /*0860*/  IMAD R7, R4, R15, RZ ;  /* 0x0000000f04077224 */ /* 0x000fe400078e02ff */
[----:B------:R-:W-:Y:S01]  /*0870*/  IMAD.MOV.U32 R4, RZ, RZ, RZ ;  /* 0x000000ffff047224 */ /* 0x000fe200078e00ff */
[----:B------:R-:W-:-:S03]  /*0880*/  ISETP.GE.AND P2, PT, R0, RZ, PT ;  /* 0x000000ff0000720c */ /* 0x000fc60003f46270 */
[----:B------:R-:W-:Y:S01]  /*0890*/  IMAD.HI.U32 R4, R5, R7, R4 ;  /* 0x0000000705047227 */ /* 0x000fe200078e0004 */
[----:B------:R-:W-:-:S03]  /*08a0*/  SHF.R.U32.HI R7, RZ, 0x5, R34 ;  /* 0x00000005ff077819 */ /* 0x000fc60000011622 */
[----:B------:R-:W-:Y:S01]  /*08b0*/  @P0 VIADD R2, R2, 0x1 ;  /* 0x0000000102020836 */ /* 0x000fe20000000000 */
[----:B------:R-:W-:-:S03]  /*08c0*/  SGXT.U32 R7, R7, 0x2 ;  /* 0x000000020707781a */ /* 0x000fc60000000000 */
[----:B------:R-:W-:-:S04]  /*08d0*/  IMAD.MOV.U32 R14, RZ, RZ, R2 ;  /* 0x000000ffff0e7224 */ /* 0x000fc800078e0002 */
[----:B------:R-:W-:Y:S01]  /*08e0*/  @!P2 IMAD.MOV R14, RZ, RZ, -R14 ;  /* 0x000000ffff0ea224 */ /* 0x000fe200078e0a0e */
[----:B------:R-:W-:-:S05]  /*08f0*/  @!P1 LOP3.LUT R14, RZ, R11, RZ, 0x33, !PT ;  /* 0x0000000bff0e9212 */ /* 0x000fca00078e33ff */
[----:B------:R-:W-:-:S04]  /*0900*/  IMAD.MOV R0, RZ, RZ, -R14 ;  /* 0x000000ffff007224 */ /* 0x000fc800078e0a0e */
[----:B------:R-:W-:Y:S01]  /*0910*/  IMAD R0, R11, R0, R10 ;  /* 0x000000000b007224 */ /* 0x000fe200078e020a */
[----:B------:R-:W-:-:S03]  /*0920*/  LOP3.LUT R11, R34, 0x7f, RZ, 0xc0, !PT ;  /* 0x0000007f220b7812 */ /* 0x000fc600078ec0ff */
[----:B------:R-:W-:Y:S01]  /*0930*/  IMAD.IADD R0, R8, 0x1, R0 ;  /* 0x0000000108007824 */ /* 0x000fe200078e0200 */
[----:B------:R-:W-:Y:S01]  /*0940*/  ISETP.NE.U32.AND P1, PT, R11, RZ, PT ;  /* 0x000000ff0b00720c */ /* 0x000fe20003f25070 */
[----:B0-----:R-:W-:Y:S02]  /*0950*/  VIADD R8, R6, 0xffffffe ;  /* 0x0ffffffe06087836 */ /* 0x001fe40000000000 */
[----:B------:R-:W-:Y:S02]  /*0960*/  IMAD R2, R0, 0x80, R11 ;  /* 0x0000008000027824 */ /* 0x000fe400078e020b */
[----:B------:R0:W1:Y:S01]  /*0970*/  F2I.FTZ.U32.TRUNC.NTZ R9, R8 ;  /* 0x0000000800097305 */ /* 0x000062000021f000 */
[----:B------:R-:W-:Y:S02]  /*0980*/  IMAD.SHL.U32 R0, R14, 0x20, RZ ;  /* 0x000000200e007824 */ /* 0x000fe400078e00ff */
[----:B------:R-:W-:Y:S02]  /*0990*/  IABS R36, R2 ;  /* 0x0000000200247213 */ /* 0x000fe40000000000 */
[----:B------:R-:W-:-:S02]  /*09a0*/  ISETP.GE.AND P2, PT, R2, RZ, PT ;  /* 0x000000ff0200720c */ /* 0x000fc40003f46270 */
[----:B------:R-:W-:Y:S01]  /*09b0*/  LOP3.LUT R7, R0, R7, RZ, 0xfc, !PT ;  /* 0x0000000700077212 */ /* 0x000fe200078efcff */
[----:B------:R-:W-:Y:S01]  /*09c0*/  IMAD.HI.U32 R4, R4, R36, RZ ;  /* 0x0000002404047227 */ /* 0x000fe200078e00ff */
[----:B------:R-:W-:Y:S02]  /*09d0*/  IADD3 R42, PT, PT, R0, 0x1c, R35 ;  /* 0x0000001c002a7810 */ /* 0x000fe40007ffe023 */
[----:B------:R-:W-:Y:S01]  /*09e0*/  LOP3.LUT R29, R7, 0x4, RZ, 0xfc, !PT ;  /* 0x00000004071d7812 */ /* 0x000fe200078efcff */
[----:B------:R-:W-:Y:S01]  /*09f0*/  IMAD.MOV R4, RZ, RZ, -R4 ;  /* 0x000000ffff047224 */ /* 0x000fe200078e0a04 */
[----:B------:R-:W-:Y:S01]  /*0a00*/  IABS R10, R7 ;  /* 0x00000007000a7213 */ /* 0x000fe20000000000 */
[----:B0-----:R-:W-:Y:S01]  /*0a10*/  IMAD.MOV.U32 R8, RZ, RZ, RZ ;  /* 0x000000ffff087224 */ /* 0x001fe200078e00ff */
[----:B------:R-:W-:Y:S01]  /*0a20*/  IABS R14, R29 ;  /* 0x0000001d000e7213 */ /* 0x000fe20000000000 */
[----:B------:R-:W-:Y:S01]  /*0a30*/  IMAD R36, R15, R4, R36 ;  /* 0x000000040f247224 */ /* 0x000fe200078e0224 */
[C---:B------:R-:W-:Y:S01]  /*0a40*/  LOP3.LUT R31, R7.reuse, 0x8, RZ, 0xfc, !PT ;  /* 0x00000008071f7812 */ /* 0x040fe200078efcff */
[----:B-1----:R-:W-:Y:S01]  /*0a50*/  IMAD.MOV R6, RZ, RZ, -R9 ;  /* 0x000000ffff067224 */ /* 0x002fe200078e0a09 */
[----:B------:R-:W-:-:S02]  /*0a60*/  LOP3.LUT R37, R7, 0x10, RZ, 0xfc, !PT ;  /* 0x0000001007257812 */ /* 0x000fc400078efcff */
[----:B------:R-:W-:Y:S01]  /*0a70*/  ISETP.GT.U32.AND P0, PT, R15, R36, PT ;  /* 0x000000240f00720c */ /* 0x000fe20003f04070 */
[----:B------:R-:W-:Y:S01]  /*0a80*/  IMAD R5, R6, R3, RZ ;  /* 0x0000000306057224 */ /* 0x000fe200078e02ff */
[----:B------:R-:W-:Y:S01]  /*0a90*/  IABS R16, R31 ;  /* 0x0000001f00107213 */ /* 0x000fe20000000000 */
[----:B------:R-:W-:Y:S01]  /*0aa0*/  IMAD.SHL.U32 R6, R35, 0x200000, RZ ;  /* 0x0020000023067824 */ /* 0x000fe200078e00ff */
[----:B------:R-:W-:Y:S01]  /*0ab0*/  LOP3.LUT R39, R7, 0x14, RZ, 0xfc, !PT ;  /* 0x0000001407277812 */ /* 0x000fe200078efcff */
[----:B------:R-:W-:Y:S01]  /*0ac0*/  IMAD.HI.U32 R9, R9, R5, R8 ;  /* 0x0000000509097227 */ /* 0x000fe200078e0008 */
[----:B------:R-:W-:Y:S02]  /*0ad0*/  IABS R20, R37 ;  /* 0x0000002500147213 */ /* 0x000fe40000000000 */
[----:B------:R-:W-:Y:S02]  /*0ae0*/  LOP3.LUT R6, R6, 0x600000, RZ, 0xc0, !PT ;  /* 0x0060000006067812 */ /* 0x000fe400078ec0ff */
[----:B------:R-:W-:Y:S01]  /*0af0*/  IABS R22, R39 ;  /* 0x0000002700167213 */ /* 0x000fe20000000000 */
[----:B------:R-:W-:Y:S01]  /*0b00*/  IMAD.HI.U32 R4, R9, R10, RZ ;  /* 0x0000000a09047227 */ /* 0x000fe200078e00ff */
[----:B------:R-:W-:-:S02]  /*0b10*/  R2UR UR12, R6 ;  /* 0x00000000060c72ca */ /* 0x000fc400000e0000 */
[----:B------:R-:W-:Y:S01]  /*0b20*/  LOP3.LUT R33, R7, 0xc, RZ, 0xfc, !PT ;  /* 0x0000000c07217812 */ /* 0x000fe200078efcff */
[----:B------:R-:W-:Y:S01]  /*0b30*/  IMAD.HI.U32 R5, R9, R14, RZ ;  /* 0x0000000e09057227 */ /* 0x000fe200078e00ff */
[----:B------:R-:W-:Y:S02]  /*0b40*/  LOP3.LUT R41, R7, 0x18, RZ, 0xfc, !PT ;  /* 0x0000001807297812 */ /* 0x000fe400078efcff */
[----:B------:R-:W-:Y:S01]  /*0b50*/  IABS R18, R33 ;  /* 0x0000002100127213 */ /* 0x000fe20000000000 */
[----:B------:R-:W-:Y:S02]  /*0b60*/  @!P0 IMAD.IADD R36, R36, 0x1, -R15 ;  /* 0x0000000124248824 */ /* 0x000fe400078e0a0f */
[----:B------:R-:W-:Y:S02]  /*0b70*/  IMAD.MOV R4, RZ, RZ, -R4 ;  /* 0x000000ffff047224 */ /* 0x000fe400078e0a04 */
[----:B------:R-:W-:Y:S01]  /*0b80*/  IMAD.MOV R5, RZ, RZ, -R5 ;  /* 0x000000ffff057224 */ /* 0x000fe200078e0a05 */
[----:B------:R-:W-:Y:S01]  /*0b90*/  ISETP.GT.U32.AND P0, PT, R15, R36, PT ;  /* 0x000000240f00720c */ /* 0x000fe20003f04070 */
[----:B------:R-:W-:-:S02]  /*0ba0*/  IMAD R10, R3, R4, R10 ;  /* 0x00000004030a7224 */ /* 0x000fc400078e020a */
[----:B------:R-:W-:Y:S02]  /*0bb0*/  IMAD R14, R3, R5, R14 ;  /* 0x00000005030e7224 */ /* 0x000fe400078e020e */
[----:B------:R-:W0:Y:S01]  /*0bc0*/  LDC.64 R4, c[0x0][0x3a0] ;  /* 0x0000e800ff047b82 */ /* 0x000e220000000a00 */
[----:B------:R-:W-:-:S04]  /*0bd0*/  IMAD.HI.U32 R6, R9, R16, RZ ;  /* 0x0000001009067227 */ /* 0x000fc800078e00ff */
[----:B------:R-:W-:-:S04]  /*0be0*/  IMAD.HI.U32 R11, R9, R20, RZ ;  /* 0x00000014090b7227 */ /* 0x000fc800078e00ff */
[----:B------:R-:W-:Y:S01]  /*0bf0*/  @!P0 IMAD.IADD R36, R36, 0x1, -R15 ;  /* 0x0000000124248824 */ /* 0x000fe200078e0a0f */
[----:B------:R-:W-:Y:S01]  /*0c00*/  ISETP.NE.AND P0, PT, R12, RZ, PT ;  /* 0x000000ff0c00720c */ /* 0x000fe20003f05270 */
[----:B------:R-:W-:Y:S02]  /*0c10*/  IMAD.MOV R15, RZ, RZ, -R6 ;  /* 0x000000ffff0f7224 */ /* 0x000fe400078e0a06 */
[----:B------:R-:W-:-:S04]  /*0c20*/  IMAD.HI.U32 R6, R9, R22, RZ ;  /* 0x0000001609067227 */ /* 0x000fc800078e00ff */
[----:B------:R-:W-:Y:S02]  /*0c30*/  @!P2 IMAD.MOV R36, RZ, RZ, -R36 ;  /* 0x000000ffff24a224 */ /* 0x000fe400078e0a24 */
[----:B------:R-:W-:Y:S02]  /*0c40*/  IMAD.MOV R11, RZ, RZ, -R11 ;  /* 0x000000ffff0b7224 */ /* 0x000fe400078e0a0b */
[----:B------:R-:W-:Y:S02]  /*0c50*/  IMAD R16, R3, R15, R16 ;  /* 0x0000000f03107224 */ /* 0x000fe400078e0210 */
[----:B------:R-:W-:Y:S01]  /*0c60*/  @!P0 LOP3.LUT R36, RZ, R12, RZ, 0x33, !PT ;  /* 0x0000000cff248212 */ /* 0x000fe200078e33ff */
[C---:B0-----:R-:W-:Y:S02]  /*0c70*/  VIADD R17, R4.reuse, 0xffffffec ;  /* 0xffffffec04117836 */ /* 0x041fe40000000000 */
[----:B------:R-:W-:Y:S02]  /*0c80*/  VIADD R12, R4, 0xffffffe8 ;  /* 0xffffffe8040c7836 */ /* 0x000fe40000000000 */
[----:B------:R-:W-:Y:S01]  /*0c90*/  IMAD.MOV R15, RZ, RZ, -R6 ;  /* 0x000000ffff0f7224 */ /* 0x000fe200078e0a06 */
[----:B------:R-:W-:Y:S01]  /*0ca0*/  ISETP.GE.U32.AND P4, PT, R17, 0x7fffffcd, PT ;  /* 0x7fffffcd1100780c */ /* 0x000fe20003f86070 */
[----:B------:R-:W-:Y:S01]  /*0cb0*/  IMAD R6, R3, R11, R20 ;  /* 0x0000000b03067224 */ /* 0x000fe200078e0214 */
[----:B------:R-:W-:Y:S01]  /*0cc0*/  ISETP.GE.U32.AND P0, PT, R12, 0x7fffffc9, PT ;  /* 0x7fffffc90c00780c */ /* 0x000fe20003f06070 */
[C---:B------:R-:W-:Y:S01]  /*0cd0*/  VIADD R11, R4.reuse, 0xffffffed ;  /* 0xffffffed040b7836 */ /* 0x040fe20000000000 */
[----:B------:R-:W-:Y:S01]  /*0ce0*/  IABS R20, R42 ;  /* 0x0000002a00147213 */ /* 0x000fe20000000000 */
[C---:B------:R-:W-:Y:S01]  /*0cf0*/  VIADD R17, R4.reuse, 0xffffffee ;  /* 0xffffffee04117836 */ /* 0x040fe20000000000 */
[----:B------:R-:W-:Y:S01]  /*0d00*/  SEL R21, RZ, 0x1, P0 ;  /* 0x00000001ff157807 */ /* 0x000fe20000000000 */
[----:B------:R-:W-:Y:S01]  /*0d10*/  VIADD R12, R4, 0xffffffea ;  /* 0xffffffea040c7836 */ /* 0x000fe20000000000 */
[----:B------:R-:W-:Y:S01]  /*0d20*/  ISETP.GE.U32.AND P2, PT, R11, 0x7fffffce, PT ;  /* 0x7fffffce0b00780c */ /* 0x000fe20003f46070 */
[----:B------:R-:W-:Y:S01]  /*0d30*/  IMAD.HI.U32 R8, R9, R18, RZ ;  /* 0x0000001209087227 */ /* 0x000fe200078e00ff */
[----:B------:R-:W-:-:S02]  /*0d40*/  ISETP.GE.U32.AND P5, PT, R17, 0x7fffffcf, PT ;  /* 0x7fffffcf1100780c */ /* 0x000fc40003fa6070 */
[----:B------:R-:W-:Y:S01]  /*0d50*/  SEL R17, RZ, 0x1, P4 ;  /* 0x00000001ff117807 */ /* 0x000fe20002000000 */
[----:B------:R-:W-:Y:S01]  /*0d60*/  VIADD R11, R4, 0xffffffe9 ;  /* 0xffffffe9040b7836 */ /* 0x000fe20000000000 */
[----:B------:R-:W-:Y:S01]  /*0d70*/  ISETP.GE.U32.AND P4, PT, R12, 0x7fffffcb, PT ;  /* 0x7fffffcb0c00780c */ /* 0x000fe20003f86070 */
[----:B------:R-:W-:Y:S01]  /*0d80*/  IMAD.MOV R8, RZ, RZ, -R8 ;  /* 0x000000ffff087224 */ /* 0x000fe200078e0a08 */
[----:B------:R-:W-:Y:S01]  /*0d90*/  SEL R24, RZ, 0x1fffe, P2 ;  /* 0x0001fffeff187807 */ /* 0x000fe20001000000 */
[C---:B------:R-:W-:Y:S01]  /*0da0*/  VIADD R12, R4.reuse, 0xffffffe4 ;  /* 0xffffffe4040c7836 */ /* 0x040fe20000000000 */
[----:B------:R-:W-:Y:S01]  /*0db0*/  ISETP.GE.U32.AND P3, PT, R11, 0x7fffffca, PT ;  /* 0x7fffffca0b00780c */ /* 0x000fe20003f66070 */
[C---:B------:R-:W-:Y:S01]  /*0dc0*/  IMAD R18, R3.reuse, R8, R18 ;  /* 0x0000000803127224 */ /* 0x040fe200078e0212 */
[----:B------:R-:W-:Y:S01]  /*0dd0*/  SEL R19, RZ, 0x4, P4 ;  /* 0x00000004ff137807 */ /* 0x000fe20002000000 */
[C---:B------:R-:W-:Y:S01]  /*0de0*/  IMAD R8, R3.reuse, R15, R22 ;  /* 0x0000000f03087224 */ /* 0x040fe200078e0216 */
[----:B------:R-:W-:Y:S01]  /*0df0*/  ISETP.GT.U32.AND P4, PT, R3, R10, PT ;  /* 0x0000000a0300720c */ /* 0x000fe20003f84070 */
[C---:B------:R-:W-:Y:S01]  /*0e00*/  VIADD R11, R4.reuse, 0xffffffeb ;  /* 0xffffffeb040b7836 */ /* 0x040fe20000000000 */
[----:B------:R-:W-:Y:S01]  /*0e10*/  SEL R28, RZ, 0x1fffe, P3 ;  /* 0x0001fffeff1c7807 */ /* 0x000fe20001800000 */
[----:B------:R-:W-:-:S02]  /*0e20*/  VIADD R15, R4, 0xffffffef ;  /* 0xffffffef040f7836 */ /* 0x000fc40000000000 */
[----:B------:R-:W-:Y:S01]  /*0e30*/  IMAD.IADD R17, R17, 0x1, R24 ;  /* 0x0000000111117824 */ /* 0x000fe200078e0218 */
[----:B------:R-:W-:Y:S01]  /*0e40*/  ISETP.GE.U32.AND P2, PT, R11, 0x7fffffcc, PT ;  /* 0x7fffffcc0b00780c */ /* 0x000fe20003f46070 */
[----:B------:R-:W-:Y:S01]  /*0e50*/  VIADD R11, R4, 0xffffffe5 ;  /* 0xffffffe5040b7836 */ /* 0x000fe20000000000 */
[----:B------:R-:W-:Y:S01]  /*0e60*/  ISETP.GE.U32.AND P6, PT, R15, 0x7fffffd0, PT ;  /* 0x7fffffd00f00780c */ /* 0x000fe20003fc6070 */
[----:B------:R-:W-:Y:S01]  /*0e70*/  IMAD.IADD R21, R21, 0x1, R28 ;  /* 0x0000000115157824 */ /* 0x000fe200078e021c */
[----:B------:R-:W-:Y:S01]  /*0e80*/  SEL R15, RZ, 0x4, P5 ;  /* 0x00000004ff0f7807 */ /* 0x000fe20002800000 */
[----:B------:R-:W-:Y:S01]  /*0e90*/  IMAD R36, R36, R5, RZ ;  /* 0x0000000524247224 */ /* 0x000fe200078e02ff */
[----:B------:R-:W-:Y:S01]  /*0ea0*/  SEL R22, RZ, 0x7fff8, P6 ;  /* 0x0007fff8ff167807 */ /* 0x000fe20003000000 */
[----:B------:R-:W-:Y:S01]  /*0eb0*/  @!P4 IMAD.IADD R10, R10, 0x1, -R3 ;  /* 0x000000010a0ac824 */ /* 0x000fe200078e0a03 */
[----:B------:R-:W-:Y:S01]  /*0ec0*/  ISETP.GE.U32.AND P6, PT, R11, 0x7fffffc6, PT ;  /* 0x7fffffc60b00780c */ /* 0x000fe20003fc6070 */
[----:B------:R-:W-:Y:S01]  /*0ed0*/  VIADD R11, R4, 0xffffffe7 ;  /* 0xffffffe7040b7836 */ /* 0x000fe20000000000 */
[----:B------:R-:W-:Y:S01]  /*0ee0*/  ISETP.GE.U32.AND P5, PT, R12, 0x7fffffc5, PT ;  /* 0x7fffffc50c00780c */ /* 0x000fe20003fa6070 */
[----:B------:R-:W-:Y:S01]  /*0ef0*/  VIADD R12, R4, 0xffffffe6 ;  /* 0xffffffe6040c7836 */ /* 0x000fe20000000000 */
[----:B------:R-:W-:Y:S01]  /*0f00*/  ISETP.GT.U32.AND P4, PT, R3, R14, PT ;  /* 0x0000000e0300720c */ /* 0x000fe20003f84070 */
[----:B-----5:R-:W-:Y:S01]  /*0f10*/  IMAD R5, R62, 0xf, RZ ;  /* 0x0000000f3e057824 */ /* 0x020fe200078e02ff */
[----:B------:R-:W-:Y:S01]  /*0f20*/  ISETP.GE.U32.AND P3, PT, R11, 0x7fffffc8, PT ;  /* 0x7fffffc80b00780c */ /* 0x000fe20003f66070 */
[----:B------:R-:W-:Y:S01]  /*0f30*/  VIADD R11, R4, 0xffffffe1 ;  /* 0xffffffe1040b7836 */ /* 0x000fe20000000000 */
[----:B------:R-:W-:Y:S01]  /*0f40*/  ISETP.GE.U32.AND P0, PT, R12, 0x7fffffc7, PT ;  /* 0x7fffffc70c00780c */ /* 0x000fe20003f06070 */
[----:B------:R-:W-:Y:S01]  /*0f50*/  VIADD R12, R4, 0xffffffe2 ;  /* 0xffffffe2040c7836 */ /* 0x000fe20000000000 */
[----:B------:R-:W-:-:S02]  /*0f60*/  SEL R26, RZ, 0x7fff8, P2 ;  /* 0x0007fff8ff1a7807 */ /* 0x000fc40001000000 */
[----:B------:R-:W-:Y:S02]  /*0f70*/  SEL R23, RZ, 0x4, P0 ;  /* 0x00000004ff177807 */ /* 0x000fe40000000000 */
[----:B------:R-:W-:Y:S01]  /*0f80*/  ISETP.GE.U32.AND P2, PT, R11, 0x7fffffc2, PT ;  /* 0x7fffffc20b00780c */ /* 0x000fe20003f46070 */
[----:B------:R-:W-:Y:S01]  /*0f90*/  VIADD R11, R4, 0xffffffe3 ;  /* 0xffffffe3040b7836 */ /* 0x000fe20000000000 */
[C---:B------:R-:W-:Y:S01]  /*0fa0*/  ISETP.GT.U32.AND P0, PT, R3.reuse, R16, PT ;  /* 0x000000100300720c */ /* 0x040fe20003f04070 */
[----:B------:R-:W-:Y:S01]  /*0fb0*/  @!P4 IMAD.IADD R14, R14, 0x1, -R3 ;  /* 0x000000010e0ec824 */ /* 0x000fe200078e0a03 */
[----:B------:R-:W-:Y:S02]  /*0fc0*/  SEL R40, RZ, 0x1fffe, P2 ;  /* 0x0001fffeff287807 */ /* 0x000fe40001000000 */
[----:B------:R-:W-:Y:S02]  /*0fd0*/  ISETP.GT.U32.AND P2, PT, R3, R18, PT ;  /* 0x000000120300720c */ /* 0x000fe40003f44070 */
[----:B------:R-:W-:-:S02]  /*0fe0*/  SEL R32, RZ, 0x1fffe, P6 ;  /* 0x0001fffeff207807 */ /* 0x000fc40003000000 */
[----:B------:R-:W-:Y:S02]  /*0ff0*/  ISETP.GE.U32.AND P6, PT, R11, 0x7fffffc4, PT ;  /* 0x7fffffc40b00780c */ /* 0x000fe40003fc6070 */
[C---:B------:R-:W-:Y:S02]  /*1000*/  ISETP.GT.U32.AND P4, PT, R3.reuse, R14, PT ;  /* 0x0000000e0300720c */ /* 0x040fe40003f84070 */
[----:B------:R-:W-:Y:S01]  /*1010*/  SEL R38, RZ, 0x7fff8, P6 ;  /* 0x0007fff8ff267807 */ /* 0x000fe20003000000 */
[--C-:B------:R-:W-:Y:S01]  /*1020*/  @!P0 IMAD.IADD R16, R16, 0x1, -R3.reuse ;  /* 0x0000000110108824 */ /* 0x100fe200078e0a03 */
[----:B------:R-:W-:Y:S02]  /*1030*/  ISETP.GT.U32.AND P6, PT, R3, R6, PT ;  /* 0x000000060300720c */ /* 0x000fe40003fc4070 */
[----:B------:R-:W-:Y:S01]  /*1040*/  SEL R25, RZ, 0x1, P5 ;  /* 0x00000001ff197807 */ /* 0x000fe20002800000 */
[----:B------:R-:W-:Y:S01]  /*1050*/  @!P2 IMAD.IADD R18, R18, 0x1, -R3 ;  /* 0x000000011212a824 */ /* 0x000fe200078e0a03 */
[----:B------:R-:W-:-:S02]  /*1060*/  ISETP.GE.U32.AND P5, PT, R12, 0x7fffffc3, PT ;  /* 0x7fffffc30c00780c */ /* 0x000fc40003fa6070 */
[----:B------:R-:W-:Y:S01]  /*1070*/  IABS R12, R41 ;  /* 0x00000029000c7213 */ /* 0x000fe20000000000 */
[----:B------:R-:W-:Y:S01]  /*1080*/  IMAD.IADD R25, R25, 0x1, R32 ;  /* 0x0000000119197824 */ /* 0x000fe200078e0220 */
[----:B------:R-:W-:Y:S01]  /*1090*/  SEL R27, RZ, 0x4, P5 ;  /* 0x00000004ff1b7807 */ /* 0x000fe20002800000 */
[----:B------:R-:W-:Y:S01]  /*10a0*/  @!P4 IMAD.IADD R14, R14, 0x1, -R3 ;  /* 0x000000010e0ec824 */ /* 0x000fe200078e0a03 */
[----:B------:R-:W-:Y:S01]  /*10b0*/  ISETP.GT.U32.AND P0, PT, R3, R16, PT ;  /* 0x000000100300720c */ /* 0x000fe20003f04070 */
[----:B------:R-:W-:Y:S01]  /*10c0*/  IMAD.HI.U32 R11, R9, R12, RZ ;  /* 0x0000000c090b7227 */ /* 0x000fe200078e00ff */
[----:B------:R-:W-:Y:S02]  /*10d0*/  ISETP.GT.U32.AND P5, PT, R3, R8, PT ;  /* 0x000000080300720c */ /* 0x000fe40003fa4070 */
[----:B------:R-:W-:Y:S01]  /*10e0*/  SEL R30, RZ, 0x7fff8, P3 ;  /* 0x0007fff8ff1e7807 */ /* 0x000fe20001800000 */
[----:B------:R-:W-:Y:S01]  /*10f0*/  IMAD.HI.U32 R9, R9, R20, RZ ;  /* 0x0000001409097227 */ /* 0x000fe200078e00ff */
[----:B------:R-:W-:-:S02]  /*1100*/  ISETP.GT.U32.AND P3, PT, R3, R10, PT ;  /* 0x0000000a0300720c */ /* 0x000fc40003f64070 */
[----:B------:R-:W-:Y:S01]  /*1110*/  ISETP.GT.U32.AND P4, PT, R3, R18, PT ;  /* 0x000000120300720c */ /* 0x000fe20003f84070 */
[----:B------:R-:W-:Y:S01]  /*1120*/  IMAD.MOV R11, RZ, RZ, -R11 ;  /* 0x000000ffff0b7224 */ /* 0x000fe200078e0a0b */
[----:B------:R-:W-:Y:S01]  /*1130*/  ISETP.GE.AND P2, PT, R29, RZ, PT ;  /* 0x000000ff1d00720c */ /* 0x000fe20003f46270 */
[----:B------:R-:W-:Y:S01]  /*1140*/  @!P6 IMAD.IADD R6, R6, 0x1, -R3 ;  /* 0x000000010606e824 */ /* 0x000fe200078e0a03 */
[----:B------:R-:W-:Y:S01]  /*1150*/  ISETP.GE.AND P6, PT, R31, RZ, PT ;  /* 0x000000ff1f00720c */ /* 0x000fe20003fc6270 */
[----:B------:R-:W-:Y:S01]  /*1160*/  IMAD R12, R3, R11, R12 ;  /* 0x0000000b030c7224 */ /* 0x000fe200078e020c */
[----:B------:R-:W-:Y:S01]  /*1170*/  LOP3.LUT R21, R21, 0x3, RZ, 0xc0, !PT ;  /* 0x0000000315157812 */ /* 0x000fe200078ec0ff */
[----:B------:R-:W-:Y:S01]  /*1180*/  IMAD.MOV R9, RZ, RZ, -R9 ;  /* 0x000000ffff097224 */ /* 0x000fe200078e0a09 */
[----:B------:R-:W-:Y:S01]  /*1190*/  LOP3.LUT R25, R25, 0x3, RZ, 0xc0, !PT ;  /* 0x0000000319197812 */ /* 0x000fe200078ec0ff */
[--C-:B------:R-:W-:Y:S01]  /*11a0*/  @!P0 IMAD.IADD R16, R16, 0x1, -R3.reuse ;  /* 0x0000000110108824 */ /* 0x100fe200078e0a03 */
[C---:B------:R-:W-:Y:S01]  /*11b0*/  ISETP.GT.U32.AND P0, PT, R3.reuse, R6, PT ;  /* 0x000000060300720c */ /* 0x040fe20003f04070 */
[----:B------:R-:W-:Y:S01]  /*11c0*/  @!P5 IMAD.IADD R8, R8, 0x1, -R3 ;  /* 0x000000010808d824 */ /* 0x000fe200078e0a03 */
[C---:B------:R-:W-:Y:S01]  /*11d0*/  ISETP.GT.U32.AND P5, PT, R3.reuse, R12, PT ;  /* 0x0000000c0300720c */ /* 0x040fe20003fa4070 */
[----:B------:R-:W-:Y:S01]  /*11e0*/  IMAD R20, R3, R9, R20 ;  /* 0x0000000903147224 */ /* 0x000fe200078e0214 */
[----:B------:R-:W-:Y:S01]  /*11f0*/  IADD3 R19, PT, PT, R21, R26, R19 ;  /* 0x0000001a15137210 */ /* 0x000fe20007ffe013 */
[--C-:B------:R-:W-:Y:S01]  /*1200*/  @!P3 IMAD.IADD R10, R10, 0x1, -R3.reuse ;  /* 0x000000010a0ab824 */ /* 0x100fe200078e0a03 */
[----:B------:R-:W-:Y:S01]  /*1210*/  ISETP.GE.AND P3, PT, R7, RZ, PT ;  /* 0x000000ff0700720c */ /* 0x000fe20003f66270 */
[--C-:B------:R-:W-:Y:S01]  /*1220*/  @!P4 IMAD.IADD R18, R18, 0x1, -R3.reuse ;  /* 0x000000011212c824 */ /* 0x100fe200078e0a03 */
[----:B------:R-:W-:Y:S01]  /*1230*/  ISETP.GT.U32.AND P4, PT, R3, R20, PT ;  /* 0x000000140300720c */ /* 0x000fe20003f84070 */
[----:B------:R-:W-:Y:S01]  /*1240*/  @!P6 IMAD.MOV R16, RZ, RZ, -R16 ;  /* 0x000000ffff10e224 */ /* 0x000fe200078e0a10 */
[----:B------:R-:W-:Y:S01]  /*1250*/  ISETP.GE.AND P6, PT, R33, RZ, PT ;  /* 0x000000ff2100720c */ /* 0x000fe20003fc6270 */
[----:B------:R-:W-:Y:S01]  /*1260*/  VIADD R33, R4, 0xffffffe0 ;  /* 0xffffffe004217836 */ /* 0x000fe20000000000 */
[----:B------:R-:W-:Y:S01]  /*1270*/  LOP3.LUT R17, R17, 0x3, RZ, 0xc0, !PT ;  /* 0x0000000311117812 */ /* 0x000fe200078ec0ff */
[----:B------:R-:W-:Y:S01]  /*1280*/  @!P0 IMAD.IADD R6, R6, 0x1, -R3 ;  /* 0x0000000106068824 */ /* 0x000fe200078e0a03 */
[----:B------:R-:W-:Y:S01]  /*1290*/  IADD3 R23, PT, PT, R25, R30, R23 ;  /* 0x0000001e19177210 */ /* 0x000fe20007ffe017 */
[--C-:B------:R-:W-:Y:S01]  /*12a0*/  @!P5 IMAD.IADD R12, R12, 0x1, -R3.reuse ;  /* 0x000000010c0cd824 */ /* 0x100fe200078e0a03 */
[----:B------:R-:W-:Y:S01]  /*12b0*/  ISETP.GE.U32.AND P0, PT, R33, 0x7fffffc1, PT ;  /* 0x7fffffc12100780c */ /* 0x000fe20003f06070 */
[----:B------:R-:W-:Y:S01]  /*12c0*/  @!P2 IMAD.MOV R14, RZ, RZ, -R14 ;  /* 0x000000ffff0ea224 */ /* 0x000fe200078e0a0e */
[----:B------:R-:W-:Y:S01]  /*12d0*/  ISETP.GE.AND P2, PT, R42, RZ, PT ;  /* 0x000000ff2a00720c */ /* 0x000fe20003f46270 */
[----:B------:R-:W-:Y:S01]  /*12e0*/  @!P3 IMAD.MOV R10, RZ, RZ, -R10 ;  /* 0x000000ffff0ab224 */ /* 0x000fe200078e0a0a */
[----:B------:R-:W-:Y:S01]  /*12f0*/  SEL R7, RZ, 0x1, P0 ;  /* 0x00000001ff077807 */ /* 0x000fe20000000000 */
[----:B------:R-:W-:Y:S01]  /*1300*/  @!P4 IMAD.IADD R20, R20, 0x1, -R3 ;  /* 0x000000011414c824 */ /* 0x000fe200078e0a03 */
[C---:B------:R-:W-:Y:S01]  /*1310*/  ISETP.GT.U32.AND P3, PT, R3.reuse, R8, PT ;  /* 0x000000080300720c */ /* 0x040fe20003f64070 */
[----:B------:R-:W-:Y:S01]  /*1320*/  @!P6 IMAD.MOV R18, RZ, RZ, -R18 ;  /* 0x000000ffff12e224 */ /* 0x000fe200078e0a12 */
[----:B------:R-:W-:Y:S01]  /*1330*/  ISETP.GT.U32.AND P4, PT, R3, R12, PT ;  /* 0x0000000c0300720c */ /* 0x000fe20003f84070 */
[----:B------:R-:W-:Y:S01]  /*1340*/  IMAD.IADD R7, R7, 0x1, R40 ;  /* 0x0000000107077824 */ /* 0x000fe200078e0228 */
[----:B------:R-:W-:Y:S01]  /*1350*/  ISETP.GT.U32.AND P6, PT, R3, R20, PT ;  /* 0x000000140300720c */ /* 0x000fe20003fc4070 */
[----:B------:R-:W-:Y:S01]  /*1360*/  IMAD.SHL.U32 R19, R19, 0x100, RZ ;  /* 0x0000010013137824 */ /* 0x000fe200078e00ff */
[----:B------:R-:W-:Y:S01]  /*1370*/  ISETP.GE.AND P5, PT, R39, RZ, PT ;  /* 0x000000ff2700720c */ /* 0x000fe20003fa6270 */
[----:B------:R-:W-:Y:S01]  /*1380*/  VIADD R9, R4, 0xffffffff ;  /* 0xffffffff04097836 */ /* 0x000fe20000000000 */
[----:B------:R-:W-:-:S02]  /*1390*/  LOP3.LUT R7, R7, 0x3, RZ, 0xc0, !PT ;  /* 0x0000000307077812 */ /* 0x000fc400078ec0ff */
[----:B------:R-:W-:Y:S02]  /*13a0*/  IADD3 R15, PT, PT, R17, R22, R15 ;  /* 0x00000016110f7210 */ /* 0x000fe40007ffe00f */
[----:B------:R-:W-:Y:S01]  /*13b0*/  IADD3 R7, PT, PT, R7, R38, R27 ;  /* 0x0000002607077210 */ /* 0x000fe20007ffe01b */
[--C-:B------:R-:W-:Y:S01]  /*13c0*/  @!P3 IMAD.IADD R8, R8, 0x1, -R3.reuse ;  /* 0x000000010808b824 */ /* 0x100fe200078e0a03 */
[----:B------:R-:W-:Y:S01]  /*13d0*/  ISETP.GE.AND P3, PT, R37, RZ, PT ;  /* 0x000000ff2500720c */ /* 0x000fe20003f66270 */
[--C-:B------:R-:W-:Y:S01]  /*13e0*/  @!P4 IMAD.IADD R12, R12, 0x1, -R3.reuse ;  /* 0x000000010c0cc824 */ /* 0x100fe200078e0a03 */
[----:B------:R-:W-:Y:S01]  /*13f0*/  ISETP.GE.AND P4, PT, R41, RZ, PT ;  /* 0x000000ff2900720c */ /* 0x000fe20003f86270 */
[----:B------:R-:W-:Y:S01]  /*1400*/  @!P6 IMAD.IADD R20, R20, 0x1, -R3 ;  /* 0x000000011414e824 */ /* 0x000fe200078e0a03 */
[----:B------:R-:W-:Y:S01]  /*1410*/  LOP3.LUT R24, R7, 0xf, RZ, 0xc0, !PT ;  /* 0x0000000f07187812 */ /* 0x000fe200078ec0ff */
[----:B------:R-:W-:Y:S01]  /*1420*/  VIADD R3, R4, 0xfffffff0 ;  /* 0xfffffff004037836 */ /* 0x000fe20000000000 */
[----:B------:R-:W-:Y:S01]  /*1430*/  LOP3.LUT R22, R19, 0xf00, RZ, 0xe2, !PT ;  /* 0x00000f0013167812 */ /* 0x000fe200078ee2ff */
[----:B------:R-:W-:Y:S01]  /*1440*/  @!P2 IMAD.MOV R20, RZ, RZ, -R20 ;  /* 0x000000ffff14a224 */ /* 0x000fe200078e0a14 */
[----:B------:R-:W-:Y:S01]  /*1450*/  ISETP.NE.AND P6, PT, R13, RZ, PT ;  /* 0x000000ff0d00720c */ /* 0x000fe20003fc5270 */
[----:B------:R-:W-:Y:S01]  /*1460*/  IMAD R23, R23, 0x10, R24 ;  /* 0x0000001017177824 */ /* 0x000fe200078e0218 */
[----:B------:R-:W-:Y:S01]  /*1470*/  LOP3.LUT R13, RZ, R13, RZ, 0x33, !PT ;  /* 0x0000000dff0d7212 */ /* 0x000fe200078e33ff */
[----:B------:R-:W-:-:S02]  /*1480*/  IMAD R15, R15, 0x1000, R22 ;  /* 0x000010000f0f7824 */ /* 0x000fc400078e0216 */
[----:B------:R-:W-:Y:S01]  /*1490*/  @!P3 IMAD.MOV R6, RZ, RZ, -R6 ;  /* 0x000000ffff06b224 */ /* 0x000fe200078e0a06 */
[----:B------:R-:W-:Y:S01]  /*14a0*/  LOP3.LUT R22, R23, 0xff, RZ, 0xc0, !PT ;  /* 0x000000ff17167812 */ /* 0x000fe200078ec0ff */
[----:B------:R-:W-:Y:S01]  /*14b0*/  @!P5 IMAD.MOV R8, RZ, RZ, -R8 ;  /* 0x000000ffff08d224 */ /* 0x000fe200078e0a08 */
[----:B------:R-:W-:Y:S01]  /*14c0*/  SEL R65, R13, R10, !P6 ;  /* 0x0000000a0d417207 */ /* 0x000fe20007000000 */
[----:B------:R-:W-:Y:S01]  /*14d0*/  @!P4 IMAD.MOV R12, RZ, RZ, -R12 ;  /* 0x000000ffff0cc224 */ /* 0x000fe200078e0a0c */
[----:B------:R-:W-:Y:S01]  /*14e0*/  ISETP.GE.U32.AND P3, PT, R3, 0x7fffffd1, PT ;  /* 0x7fffffd10300780c */ /* 0x000fe20003f66070 */
[----:B------:R-:W-:Y:S01]  /*14f0*/  IMAD.IADD R3, R15, 0x1, R22 ;  /* 0x000000010f037824 */ /* 0x000fe200078e0216 */
[C---:B------:R-:W-:Y:S01]  /*1500*/  SEL R64, R13.reuse, R20, !P6 ;  /* 0x000000140d407207 */ /* 0x040fe20007000000 */
[----:B------:R-:W-:Y:S01]  /*1510*/  VIADD R10, R4, 0xfffffffe ;  /* 0xfffffffe040a7836 */ /* 0x000fe20000000000 */
[C---:B------:R-:W-:Y:S02]  /*1520*/  SEL R60, R13.reuse, R14, !P6 ;  /* 0x0000000e0d3c7207 */ /* 0x040fe40007000000 */
[----:B------:R-:W-:-:S02]  /*1530*/  SEL R61, R13, R16, !P6 ;  /* 0x000000100d3d7207 */ /* 0x000fc40007000000 */
[C---:B------:R-:W-:Y:S02]  /*1540*/  SEL R57, R13.reuse, R18, !P6 ;  /* 0x000000120d397207 */ /* 0x040fe40007000000 */
[C---:B------:R-:W-:Y:S02]  /*1550*/  SEL R39, R13.reuse, R6, !P6 ;  /* 0x000000060d277207 */ /* 0x040fe40007000000 */
[C---:B------:R-:W-:Y:S02]  /*1560*/  SEL R59, R13.reuse, R8, !P6 ;  /* 0x000000080d3b7207 */ /* 0x040fe40007000000 */
[----:B------:R-:W-:Y:S01]  /*1570*/  SEL R58, R13, R12, !P6 ;  /* 0x0000000c0d3a7207 */ /* 0x000fe20007000000 */
[----:B---3--:R-:W-:Y:S06]  /*1580*/  BRA.U UP0, `(.L_x_5) ;  /* 0x0000000100187547 */ /* 0x008fec000b800000 */
[----:B------:R-:W-:Y:S01]  /*1590*/  ELECT P2, URZ, PT ;  /* 0x0000000000ff782f */ /* 0x000fe20003840000 */
[----:B------:R-:W-:Y:S01]  /*15a0*/  IMAD.MOV.U32 R6, RZ, RZ, 0x1 ;  /* 0x00000001ff067424 */ /* 0x000fe200078e00ff */
[----:B------:R-:W-:Y:S01]  /*15b0*/  UMOV UR5, 0x40 ;  /* 0x0000004000057882 */ /* 0x000fe20000000000 */
[----:B------:R-:W-:Y:S01]  /*15c0*/  UVIRTCOUNT.DEALLOC.SMPOOL 0x80 ;  /* 0x000000800000784c */ /* 0x000fe20000000000 */
[----:B------:R-:W-:-:S09]  /*15d0*/  ULEA UR5, UR4, UR5, 0x18 ;  /* 0x0000000504057291 */ /* 0x000fd2000f8ec0ff */
[----:B------:R0:W-:Y:S03]  /*15e0*/  @P2 STS.U8 [UR5], R6 ;  /* 0x00000006ff002988 */ /* 0x0001e60008000005 */
.L_x_5:
[----:B------:R-:W-:Y:S01]  /*15f0*/  UIADD3 UR12, UPT, UPT, UR10, UR12, URZ ;  /* 0x0000000c0a0c7290 */ /* 0x000fe2000fffe0ff */
[----:B------:R-:W-:Y:S01]  /*1600*/  IMAD.SHL.U32 R38, R36, 0x2, RZ ;  /* 0x0000000224267824 */ /* 0x000fe200078e00ff */
[----:B------:R-:W-:Y:S01]  /*1610*/  VOTEU.ALL UP1, P1 ;  /* 0x0000000000ff7886 */ /* 0x000fe20000820000 */
[----:B------:R-:W-:Y:S01]  /*1620*/  UIADD3 UR13, UPT, UPT, UR11, 0x1000, URZ ;  /* 0x000010000b0d7890 */ /* 0x000fe2000fffe0ff */
[----:B------:R-:W-:Y:S01]  /*1630*/  IMAD R41, R62, 0x1e, RZ ;  /* 0x0000001e3e297824 */ /* 0x000fe200078e02ff */
[----:B------:R-:W-:Y:S01]  /*1640*/  VOTEU.ALL UP2, P1 ;  /* 0x0000000000ff7886 */ /* 0x000fe20000840000 */
[----:B0-----:R-:W-:Y:S01]  /*1650*/  IADD3 R6, P2, PT, R38, UR16, RZ ;  /* 0x0000001026067c10 */ /* 0x001fe2000ff5e0ff */
[----:B------:R-:W-:-:S04]  /*1660*/  @!UP1 UIADD3 UR4, UPT, UPT, -UR6, 0x100000, URZ ;  /* 0x0010000006049890 */ /* 0x000fc8000fffe1ff */
[----:B------:R-:W-:Y:S02]  /*1670*/  @!UP1 USHF.L.U32 UR5, UR4, 0xb, URZ ;  /* 0x0000000b04059899 */ /* 0x000fe400080006ff */
[----:B------:R-:W-:Y:S01]  /*1680*/  @!UP1 USHF.L.U32 UR4, UR4, 0x1, URZ ;  /* 0x0000000104049899 */ /* 0x000fe200080006ff */
[----:B------:R-:W-:Y:S01]  /*1690*/  STTM.x32 tmem[UR12], RZ ;  /* 0x000000ff000079ed */ /* 0x000fe200082c000c */
[----:B------:R-:W0:Y:S02]  /*16a0*/  FENCE.VIEW.ASYNC.T ;  /* 0x00000000000073c6 */ /* 0x000e240000000200 */
[----:B0-----:R-:W-:Y:S01]  /*16b0*/  BAR.SYNC.DEFER_BLOCKING 0x0 ;  /* 0x0000000000007b1d */ /* 0x001fe20000010000 */
[----:B------:R-:W-:Y:S02]  /*16c0*/  LOP3.LUT R3, R3, 0xffff, RZ, 0xc0, !PT ;  /* 0x0000ffff03037812 */ /* 0x000fe400078ec0ff */
[----:B------:R-:W-:Y:S02]  /*16d0*/  LEA.HI.X.SX32 R7, R36, UR17, 0x1, P2 ;  /* 0x0000001124077c11 */ /* 0x000fe400090f0eff */
[----:B------:R-:W-:-:S02]  /*16e0*/  IADD3 R8, P5, PT, R41, R6, RZ ;  /* 0x0000000629087210 */ /* 0x000fc40007fbe0ff */
[----:B------:R-:W-:Y:S02]  /*16f0*/  ISETP.GE.U32.AND P4, PT, R9, 0x7fffffe0, PT ;  /* 0x7fffffe00900780c */ /* 0x000fe40003f86070 */
[----:B------:R-:W-:Y:S02]  /*1700*/  SHF.R.U32.HI R11, RZ, 0xf, R3 ;  /* 0x0000000fff0b7819 */ /* 0x000fe40000011603 */
[----:B------:R-:W-:Y:S02]  /*1710*/  PRMT R45, RZ, 0x7610, R45 ;  /* 0x00007610ff2d7816 */ /* 0x000fe4000000002d */
[----:B------:R-:W-:Y:S02]  /*1720*/  LEA.HI.X.SX32 R9, R5, R7, 0x1, P5 ;  /* 0x0000000705097211 */ /* 0x000fe400028f0eff */
[----:B------:R-:W-:Y:S02]  /*1730*/  LOP3.LUT P5, RZ, R11, 0x1, RZ, 0xc0, !PT ;  /* 0x000000010bff7812 */ /* 0x000fe400078ac0ff */
[----:B------:R-:W-:Y:S01]  /*1740*/  PRMT R66, RZ, 0x7610, R66 ;  /* 0x00007610ff427816 */ /* 0x000fe20000000042 */
[----:B------:R-:W0:Y:S02]  /*1750*/  FENCE.VIEW.ASYNC.S ;  /* 0x00000000000073c6 */ /* 0x000e240000000000 */
[----:B0-----:R0:W1:Y:S02]  /*1760*/  @!UP2 SYNCS.EXCH.64 URZ, [UR13], UR4 ;  /* 0x000000040dffa5b2 */ /* 0x0010640008000100 */
[----:B-1----:R-:W-:Y:S01]  /*1770*/  BAR.SYNC.DEFER_BLOCKING 0x0 ;  /* 0x0000000000007b1d */ /* 0x002fe20000010000 */
[----:B------:R-:W-:-:S02]  /*1780*/  IMAD.SHL.U32 R13, R62, 0x10, RZ ;  /* 0x000000103e0d7824 */ /* 0x000fc400078e00ff */
[----:B------:R-:W-:Y:S01]  /*1790*/  IMAD.SHL.U32 R32, R62, 0x2, RZ ;  /* 0x000000023e207824 */ /* 0x000fe200078e00ff */
[----:B------:R-:W-:Y:S01]  /*17a0*/  PRMT R43, RZ, 0x7610, R43 ;  /* 0x00007610ff2b7816 */ /* 0x000fe2000000002b */
[----:B------:R-:W-:Y:S01]  /*17b0*/  VIADD R5, R4, 0xfffffffd ;  /* 0xfffffffd04057836 */ /* 0x000fe20000000000 */
[----:B------:R-:W-:Y:S01]  /*17c0*/  ISETP.GE.U32.AND P2, PT, R10, 0x7fffffdf, PT ;  /* 0x7fffffdf0a00780c */ /* 0x000fe20003f46070 */
[----:B------:R-:W-:-:S04]  /*17d0*/  VIADD R17, R38, UR16 ;  /* 0x0000001026117c36 */ /* 0x000fc80008000000 */
[C---:B------:R-:W-:Y:S02]  /*17e0*/  IMAD R12, R62.reuse, 0x20, R17 ;  /* 0x000000203e0c7824 */ /* 0x040fe400078e0211 */
[C---:B------:R-:W-:Y:S01]  /*17f0*/  IMAD.SHL.U32 R31, R62.reuse, 0x4, RZ ;  /* 0x000000043e1f7824 */ /* 0x040fe200078e00ff */
[----:B------:R-:W-:Y:S02]  /*1800*/  PRMT R67, RZ, 0x7610, R67 ;  /* 0x00007610ff437816 */ /* 0x000fe40000000043 */
[----:B------:R-:W-:Y:S01]  /*1810*/  PRMT R54, RZ, 0x7610, R54 ;  /* 0x00007610ff367816 */ /* 0x000fe20000000036 */
[C---:B------:R-:W-:Y:S01]  /*1820*/  IMAD R15, R62.reuse, 0x22, RZ ;  /* 0x000000223e0f7824 */ /* 0x040fe200078e02ff */
[----:B------:R-:W-:Y:S01]  /*1830*/  SHF.R.U32.HI R14, RZ, 0xe, R3 ;  /* 0x0000000eff0e7819 */ /* 0x000fe20000011603 */
[C---:B------:R-:W-:Y:S02]  /*1840*/  IMAD R30, R62.reuse, 0x6, RZ ;  /* 0x000000063e1e7824 */ /* 0x040fe400078e02ff */
[----:B------:R-:W-:-:S02]  /*1850*/  IMAD R29, R62, 0x3, RZ ;  /* 0x000000033e1d7824 */ /* 0x000fc400078e02ff */
[C---:B------:R-:W-:Y:S01]  /*1860*/  IMAD R28, R62.reuse, 0xc, RZ ;  /* 0x0000000c3e1c7824 */ /* 0x040fe200078e02ff */
[----:B------:R1:W5:Y:S01]  /*1870*/  @!P3 LDG.E.U16 R45, desc[UR24][R8.64] ;  /* 0x00000018082db981 */ /* 0x000362000c1e1500 */
[CC--:B------:R-:W-:Y:S02]  /*1880*/  LEA RZ, P3, R62.reuse, R6.reuse, 0x5 ;  /* 0x000000063eff7211 */ /* 0x0c0fe400078628ff */
[----:B------:R-:W-:Y:S01]  /*1890*/  PRMT R44, RZ, 0x7610, R44 ;  /* 0x00007610ff2c7816 */ /* 0x000fe2000000002c */
[----:B------:R-:W5:Y:S01]  /*18a0*/  @!P4 LDG.E.U16 R66, desc[UR24][R6.64] ;  /* 0x000000180642c981 */ /* 0x000f62000c1e1500 */
[----:B------:R-:W-:Y:S02]  /*18b0*/  LEA.HI.X.SX32 R13, R13, R7, 0x1, P3 ;  /* 0x000000070d0d7211 */ /* 0x000fe400018f0eff */
[----:B------:R-:W-:Y:S01]  /*18c0*/  PRMT R53, RZ, 0x7610, R53 ;  /* 0x00007610ff357816 */ /* 0x000fe20000000035 */
[----:B------:R-:W-:Y:S01]  /*18d0*/  IMAD R27, R62, 0xe, RZ ;  /* 0x0000000e3e1b7824 */ /* 0x000fe200078e02ff */
[----:B------:R-:W-:Y:S01]  /*18e0*/  ISETP.GE.U32.AND P4, PT, R5, 0x7fffffde, PT ;  /* 0x7fffffde0500780c */ /* 0x000fe20003f86070 */
[----:B------:R-:W-:Y:S01]  /*18f0*/  VIADD R5, R4, 0xfffffffb ;  /* 0xfffffffb04057836 */ /* 0x000fe20000000000 */
[-C--:B------:R-:W-:Y:S01]  /*1900*/  IADD3 RZ, P3, PT, R32, R6.reuse, RZ ;  /* 0x0000000620ff7210 */ /* 0x080fe20007f7e0ff */
[----:B------:R2:W5:Y:S01]  /*1910*/  @P5 LDG.E.U16 R43, desc[UR24][R12.64] ;  /* 0x000000180c2b5981 */ /* 0x000562000c1e1500 */
[----:B------:R-:W-:-:S02]  /*1920*/  LEA RZ, P5, R62, R6, 0x2 ;  /* 0x000000063eff7211 */ /* 0x000fc400078a10ff */
[----:B------:R-:W-:Y:S01]  /*1930*/  PRMT R56, RZ, 0x7610, R56 ;  /* 0x00007610ff387816 */ /* 0x000fe20000000038 */
[C---:B------:R-:W-:Y:S01]  /*1940*/  IMAD R26, R62.reuse, 0x7, RZ ;  /* 0x000000073e1a7824 */ /* 0x040fe200078e02ff */
[CC--:B-1----:R-:W-:Y:S02]  /*1950*/  LEA.HI.X.SX32 R9, R62.reuse, R7.reuse, 0x1, P3 ;  /* 0x000000073e097211 */ /* 0x0c2fe400018f0eff */
[----:B------:R-:W-:Y:S01]  /*1960*/  PRMT R52, RZ, 0x7610, R52 ;  /* 0x00007610ff347816 */ /* 0x000fe20000000034 */
[C---:B------:R-:W-:Y:S01]  /*1970*/  IMAD R25, R62.reuse, 0xa, RZ ;  /* 0x0000000a3e197824 */ /* 0x040fe200078e02ff */
[----:B------:R-:W-:Y:S01]  /*1980*/  ISETP.GE.U32.AND P3, PT, R5, 0x7fffffdc, PT ;  /* 0x7fffffdc0500780c */ /* 0x000fe20003f66070 */
[----:B------:R-:W-:Y:S01]  /*1990*/  IMAD.SHL.U32 R23, R62, 0x8, RZ ;  /* 0x000000083e177824 */ /* 0x000fe200078e00ff */
[-C--:B------:R-:W-:Y:S01]  /*19a0*/  LEA.HI.X.SX32 R11, R32, R7.reuse, 0x1, P5 ;  /* 0x00000007200b7211 */ /* 0x080fe200028f0eff */
[C---:B------:R-:W-:Y:S01]  /*19b0*/  IMAD R24, R62.reuse, 0x5, RZ ;  /* 0x000000053e187824 */ /* 0x040fe200078e02ff */
[----:B------:R-:W-:Y:S01]  /*19c0*/  LEA RZ, P5, R62, R6, 0x3 ;  /* 0x000000063eff7211 */ /* 0x000fe200078a18ff */
[----:B------:R-:W-:Y:S01]  /*19d0*/  IMAD.IADD R8, R32, 0x1, R17 ;  /* 0x0000000120087824 */ /* 0x000fe200078e0211 */
[----:B------:R-:W-:Y:S01]  /*19e0*/  PRMT R49, RZ, 0x7610, R49 ;  /* 0x00007610ff317816 */ /* 0x000fe20000000031 */
[----:B--2---:R-:W-:Y:S01]  /*19f0*/  IMAD R12, R62, 0x8, R17 ;  /* 0x000000083e0c7824 */ /* 0x004fe200078e0211 */
[----:B------:R-:W-:Y:S01]  /*1a00*/  LEA.HI.X.SX32 R13, R31, R7, 0x1, P5 ;  /* 0x000000071f0d7211 */ /* 0x000fe200028f0eff */
[----:B------:R-:W-:Y:S01]  /*1a10*/  VIADD R5, R4, 0xfffffffc ;  /* 0xfffffffc04057836 */ /* 0x000fe20000000000 */
[----:B------:R1:W5:Y:S01]  /*1a20*/  @!P2 LDG.E.U16 R67, desc[UR24][R8.64] ;  /* 0x000000180843a981 */ /* 0x000362000c1e1500 */
[----:B------:R-:W-:-:S02]  /*1a30*/  LOP3.LUT P5, RZ, R14, 0x1, RZ, 0xc0, !PT ;  /* 0x000000010eff7812 */ /* 0x000fc400078ac0ff */
[----:B------:R-:W-:Y:S01]  /*1a40*/  PRMT R55, RZ, 0x7610, R55 ;  /* 0x00007610ff377816 */ /* 0x000fe20000000037 */
[----:B------:R-:W5:Y:S01]  /*1a50*/  @!P3 LDG.E.U16 R54, desc[UR24][R12.64] ;  /* 0x000000180c36b981 */ /* 0x000f62000c1e1500 */
[----:B------:R-:W-:Y:S01]  /*1a60*/  ISETP.GE.U32.AND P2, PT, R5, 0x7fffffdd, PT ;  /* 0x7fffffdd0500780c */ /* 0x000fe20003f46070 */
[----:B------:R-:W-:Y:S01]  /*1a70*/  IMAD R22, R62, 0x9, RZ ;  /* 0x000000093e167824 */ /* 0x000fe200078e02ff */
[----:B------:R-:W-:Y:S01]  /*1a80*/  IADD3 R14, P3, PT, R15, R6, RZ ;  /* 0x000000060f0e7210 */ /* 0x000fe20007f7e0ff */
[----:B------:R-:W-:Y:S01]  /*1a90*/  VIADD R16, R4, 0xfffffff5 ;  /* 0xfffffff504107836 */ /* 0x000fe20000000000 */
[----:B------:R-:W-:Y:S01]  /*1aa0*/  PRMT R50, RZ, 0x7610, R50 ;  /* 0x00007610ff327816 */ /* 0x000fe20000000032 */
[C---:B-1----:R-:W-:Y:S01]  /*1ab0*/  IMAD R9, R62.reuse, 0x11, RZ ;  /* 0x000000113e097824 */ /* 0x042fe200078e02ff */
[----:B------:R-:W-:Y:S01]  /*1ac0*/  PRMT R5, RZ, 0x7610, R5 ;  /* 0x00007610ff057816 */ /* 0x000fe20000000005 */
[----:B------:R-:W-:Y:S01]  /*1ad0*/  IMAD R10, R62, 0x4, R17 ;  /* 0x000000043e0a7824 */ /* 0x000fe200078e0211 */
[----:B------:R-:W-:Y:S01]  /*1ae0*/  PRMT R37, RZ, 0x7610, R37 ;  /* 0x00007610ff257816 */ /* 0x000fe20000000025 */
[----:B------:R-:W-:Y:S01]  /*1af0*/  VIADD R8, R4, 0xfffffff9 ;  /* 0xfffffff904087836 */ /* 0x000fe20000000000 */
[----:B------:R-:W-:-:S02]  /*1b00*/  LEA.HI.X.SX32 R15, R9, R7, 0x1, P3 ;  /* 0x00000007090f7211 */ /* 0x000fc400018f0eff */
[----:B------:R-:W-:Y:S01]  /*1b10*/  PRMT R48, RZ, 0x7610, R48 ;  /* 0x00007610ff307816 */ /* 0x000fe20000000030 */
[----:B------:R1:W5:Y:S01]  /*1b20*/  @!P4 LDG.E.U16 R5, desc[UR24][R10.64] ;  /* 0x000000180a05c981 */ /* 0x000362000c1e1500 */
[-C--:B------:R-:W-:Y:S02]  /*1b30*/  IADD3 RZ, P3, PT, R30, R6.reuse, RZ ;  /* 0x000000061eff7210 */ /* 0x080fe40007f7e0ff */
[----:B------:R-:W-:Y:S01]  /*1b40*/  PRMT R42, RZ, 0x7610, R42 ;  /* 0x00007610ff2a7816 */ /* 0x000fe2000000002a */
[----:B------:R-:W5:Y:S01]  /*1b50*/  @P5 LDG.E.U16 R44, desc[UR24][R14.64] ;  /* 0x000000180e2c5981 */ /* 0x000f62000c1e1500 */
[----:B------:R-:W-:Y:S01]  /*1b60*/  ISETP.GE.U32.AND P4, PT, R8, 0x7fffffda, PT ;  /* 0x7fffffda0800780c */ /* 0x000fe20003f86070 */
[----:B------:R-:W-:Y:S01]  /*1b70*/  IMAD R19, R62, 0x2a, RZ ;  /* 0x0000002a3e137824 */ /* 0x000fe200078e02ff */
[----:B------:R-:W-:Y:S02]  /*1b80*/  LEA.HI.X.SX32 R9, R29, R7, 0x1, P3 ;  /* 0x000000071d097211 */ /* 0x000fe400018f0eff */
[----:B------:R-:W-:Y:S01]  /*1b90*/  PRMT R46, RZ, 0x7610, R46 ;  /* 0x00007610ff2e7816 */ /* 0x000fe2000000002e */
[----:B-1----:R-:W-:Y:S01]  /*1ba0*/  VIADD R10, R4, 0xfffffffa ;  /* 0xfffffffa040a7836 */ /* 0x002fe20000000000 */
[----:B------:R-:W-:Y:S01]  /*1bb0*/  IADD3 RZ, P3, PT, R28, R6, RZ ;  /* 0x000000061cff7210 */ /* 0x000fe20007f7e0ff */
[----:B------:R-:W-:Y:S01]  /*1bc0*/  VIADD R8, R4, 0xfffffff8 ;  /* 0xfffffff804087836 */ /* 0x000fe20000000000 */
[----:B------:R-:W-:-:S02]  /*1bd0*/  SHF.R.U32.HI R18, RZ, 0x9, R3 ;  /* 0x00000009ff127819 */ /* 0x000fc40000011603 */
[----:B------:R-:W-:Y:S01]  /*1be0*/  PRMT R47, RZ, 0x7610, R47 ;  /* 0x00007610ff2f7816 */ /* 0x000fe2000000002f */
[----:B------:R-:W-:Y:S01]  /*1bf0*/  IMAD R21, R62, 0xb, RZ ;  /* 0x0000000b3e157824 */ /* 0x000fe200078e02ff */
[----:B------:R-:W-:Y:S02]  /*1c00*/  LEA.HI.X.SX32 R11, R30, R7, 0x1, P3 ;  /* 0x000000071e0b7211 */ /* 0x000fe400018f0eff */
[----:B------:R-:W-:Y:S02]  /*1c10*/  PRMT R69, RZ, 0x7610, R69 ;  /* 0x00007610ff457816 */ /* 0x000fe40000000045 */
[----:B------:R-:W-:Y:S02]  /*1c20*/  PRMT R51, RZ, 0x7610, R51 ;  /* 0x00007610ff337816 */ /* 0x000fe40000000033 */
[----:B------:R-:W-:Y:S02]  /*1c30*/  PRMT R71, RZ, 0x7610, R71 ;  /* 0x00007610ff477816 */ /* 0x000fe40000000047 */
[----:B------:R-:W-:Y:S01]  /*1c40*/  PRMT R68, RZ, 0x7610, R68 ;  /* 0x00007610ff447816 */ /* 0x000fe20000000044 */
[----:B------:R-:W-:Y:S01]  /*1c50*/  IMAD R20, R62, 0xd, RZ ;  /* 0x0000000d3e147824 */ /* 0x000fe200078e02ff */
[----:B------:R-:W-:Y:S01]  /*1c60*/  ISETP.GE.U32.AND P3, PT, R10, 0x7fffffdb, PT ;  /* 0x7fffffdb0a00780c */ /* 0x000fe20003f66070 */
[--C-:B------:R-:W-:Y:S01]  /*1c70*/  IMAD.IADD R10, R28, 0x1, R17.reuse ;  /* 0x000000011c0a7824 */ /* 0x100fe200078e0211 */
[----:B------:R-:W-:Y:S01]  /*1c80*/  ISETP.GE.U32.AND P5, PT, R8, 0x7fffffd9, PT ;  /* 0x7fffffd90800780c */ /* 0x000fe20003fa6070 */
[----:B------:R-:W-:Y:S01]  /*1c90*/  IMAD.IADD R8, R30, 0x1, R17 ;  /* 0x000000011e087824 */ /* 0x000fe200078e0211 */
[----:B------:R-:W-:Y:S01]  /*1ca0*/  PRMT R72, RZ, 0x7610, R72 ;  /* 0x00007610ff487816 */ /* 0x000fe20000000048 */
[----:B------:R-:W-:Y:S01]  /*1cb0*/  VIADD R12, R4, 0xfffffff7 ;  /* 0xfffffff7040c7836 */ /* 0x000fe20000000000 */
[----:B------:R-:W5:Y:S01]  /*1cc0*/  @!P4 LDG.E.U16 R53, desc[UR24][R10.64] ;  /* 0x000000180a35c981 */ /* 0x000f62000c1e1500 */
[----:B------:R-:W-:-:S02]  /*1cd0*/  IADD3 RZ, P4, PT, R27, R6, RZ ;  /* 0x000000061bff7210 */ /* 0x000fc40007f9e0ff */
[----:B------:R-:W-:Y:S01]  /*1ce0*/  PRMT R70, RZ, 0x7610, R70 ;  /* 0x00007610ff467816 */ /* 0x000fe20000000046 */
[----:B------:R1:W5:Y:S01]  /*1cf0*/  @!P2 LDG.E.U16 R56, desc[UR24][R8.64] ;  /* 0x000000180838a981 */ /* 0x000362000c1e1500 */
[----:B------:R-:W-:Y:S01]  /*1d00*/  ISETP.GE.U32.AND P2, PT, R12, 0x7fffffd8, PT ;  /* 0x7fffffd80c00780c */ /* 0x000fe20003f46070 */
[----:B------:R-:W-:Y:S01]  /*1d10*/  IMAD.IADD R12, R27, 0x1, R17 ;  /* 0x000000011b0c7824 */ /* 0x000fe200078e0211 */
[----:B------:R-:W-:Y:S01]  /*1d20*/  LEA.HI.X.SX32 R13, R26, R7, 0x1, P4 ;  /* 0x000000071a0d7211 */ /* 0x000fe200020f0eff */
[C---:B------:R-:W-:Y:S02]  /*1d30*/  IMAD R81, R62.reuse, 0x36, RZ ;  /* 0x000000363e517824 */ /* 0x040fe400078e02ff */
[C---:B------:R-:W-:Y:S02]  /*1d40*/  IMAD R73, R62.reuse, 0x1b, RZ ;  /* 0x0000001b3e497824 */ /* 0x040fe400078e02ff */
[----:B------:R-:W-:Y:S01]  /*1d50*/  IMAD R85, R62, 0x3a, RZ ;  /* 0x0000003a3e557824 */ /* 0x000fe200078e02ff */
[----:B------:R2:W5:Y:S01]  /*1d60*/  @!P5 LDG.E.U16 R52, desc[UR24][R12.64] ;  /* 0x000000180c34d981 */ /* 0x000562000c1e1500 */
[----:B-1----:R-:W-:Y:S01]  /*1d70*/  VIADD R8, R4, 0xfffffff6 ;  /* 0xfffffff604087836 */ /* 0x002fe20000000000 */
[C---:B------:R-:W-:Y:S01]  /*1d80*/  LEA RZ, P5, R62.reuse, R6, 0x4 ;  /* 0x000000063eff7211 */ /* 0x040fe200078a20ff */
[----:B------:R-:W-:-:S02]  /*1d90*/  IMAD R83, R62, 0x38, RZ ;  /* 0x000000383e537824 */ /* 0x000fc400078e02ff */
[----:B------:R-:W-:Y:S01]  /*1da0*/  IMAD R77, R62, 0x1d, RZ ;  /* 0x0000001d3e4d7824 */ /* 0x000fe200078e02ff */
[----:B------:R-:W-:Y:S01]  /*1db0*/  ISETP.GE.U32.AND P4, PT, R8, 0x7fffffd7, PT ;  /* 0x7fffffd70800780c */ /* 0x000fe20003f86070 */
[C---:B------:R-:W-:Y:S01]  /*1dc0*/  IMAD R75, R62.reuse, 0x1c, RZ ;  /* 0x0000001c3e4b7824 */ /* 0x040fe200078e02ff */
[----:B------:R-:W-:Y:S01]  /*1dd0*/  SHF.R.U32.HI R8, RZ, 0xd, R3 ;  /* 0x0000000dff087819 */ /* 0x000fe20000011603 */
[----:B------:R-:W-:Y:S01]  /*1de0*/  IMAD R79, R62, 0x1f, RZ ;  /* 0x0000001f3e4f7824 */ /* 0x000fe200078e02ff */
[----:B------:R-:W-:Y:S01]  /*1df0*/  IADD3 RZ, P6, PT, R25, R6, RZ ;  /* 0x0000000619ff7210 */ /* 0x000fe20007fde0ff */
[----:B0-----:R-:W0:Y:S01]  /*1e00*/  LDCU UR4, c[0x0][0x3b0] ;  /* 0x00007600ff0477ac */ /* 0x001e220008000800 */
[-C--:B------:R-:W-:Y:S02]  /*1e10*/  LEA.HI.X.SX32 R9, R23, R7.reuse, 0x1, P5 ;  /* 0x0000000717097211 */ /* 0x080fe400028f0eff */
[----:B------:R-:W-:Y:S01]  /*1e20*/  LOP3.LUT P5, RZ, R8, 0x1, RZ, 0xc0, !PT ;  /* 0x0000000108ff7812 */ /* 0x000fe200078ac0ff */
[--C-:B------:R-:W-:Y:S01]  /*1e30*/  IMAD R8, R62, 0x10, R17.reuse ;  /* 0x000000103e087824 */ /* 0x100fe200078e0211 */
[----:B------:R-:W-:Y:S01]  /*1e40*/  LEA.HI.X.SX32 R11, R24, R7, 0x1, P6 ;  /* 0x00000007180b7211 */ /* 0x000fe200030f0eff */
[----:B------:R-:W-:-:S02]  /*1e50*/  IMAD.IADD R10, R25, 0x1, R17 ;  /* 0x00000001190a7824 */ /* 0x000fc400078e0211 */
[C---:B------:R-:W-:Y:S01]  /*1e60*/  IMAD R15, R62.reuse, 0x12, RZ ;  /* 0x000000123e0f7824 */ /* 0x040fe200078e02ff */
[----:B------:R-:W5:Y:S01]  /*1e70*/  @!P2 LDG.E.U16 R49, desc[UR24][R8.64] ;  /* 0x000000180831a981 */ /* 0x000f62000c1e1500 */
[----:B--2---:R-:W-:Y:S01]  /*1e80*/  IMAD R13, R62, 0x24, RZ ;  /* 0x000000243e0d7824 */ /* 0x004fe200078e02ff */
[----:B------:R-:W-:Y:S02]  /*1e90*/  SHF.R.U32.HI R17, RZ, 0xc, R3 ;  /* 0x0000000cff117819 */ /* 0x000fe40000011603 */
[----:B------:R1:W5:Y:S01]  /*1ea0*/  @!P3 LDG.E.U16 R55, desc[UR24][R10.64] ;  /* 0x000000180a37b981 */ /* 0x000362000c1e1500 */
[-C--:B------:R-:W-:Y:S02]  /*1eb0*/  IADD3 R12, P2, PT, R15, R6.reuse, RZ ;  /* 0x000000060f0c7210 */ /* 0x080fe40007f5e0ff */
[----:B------:R-:W-:Y:S02]  /*1ec0*/  IADD3 R14, P3, PT, R13, R6, RZ ;  /* 0x000000060d0e7210 */ /* 0x000fe40007f7e0ff */
[----:B------:R-:W-:-:S02]  /*1ed0*/  LEA.HI.X.SX32 R13, R22, R7, 0x1, P2 ;  /* 0x00000007160d7211 */ /* 0x000fc400010f0eff */
[----:B------:R-:W-:Y:S02]  /*1ee0*/  LEA.HI.X.SX32 R15, R15, R7, 0x1, P3 ;  /* 0x000000070f0f7211 */ /* 0x000fe400018f0eff */
[----:B------:R-:W-:Y:S01]  /*1ef0*/  LOP3.LUT P3, RZ, R17, 0x1, RZ, 0xc0, !PT ;  /* 0x0000000111ff7812 */ /* 0x000fe2000786c0ff */
[----:B-1----:R-:W-:Y:S01]  /*1f00*/  IMAD R11, R62, 0x26, RZ ;  /* 0x000000263e0b7824 */ /* 0x002fe200078e02ff */
[----:B------:R-:W-:Y:S01]  /*1f10*/  ISETP.GE.U32.AND P2, PT, R16, 0x7fffffd6, PT ;  /* 0x7fffffd61000780c */ /* 0x000fe20003f46070 */
[C---:B------:R-:W-:Y:S01]  /*1f20*/  IMAD R17, R62.reuse, 0x14, RZ ;  /* 0x000000143e117824 */ /* 0x040fe200078e02ff */
[----:B------:R1:W5:Y:S01]  /*1f30*/  @!P4 LDG.E.U16 R50, desc[UR24][R12.64] ;  /* 0x000000180c32c981 */ /* 0x000362000c1e1500 */
[----:B------:R-:W-:Y:S01]  /*1f40*/  IMAD R9, R62, 0x13, RZ ;  /* 0x000000133e097824 */ /* 0x000fe200078e02ff */
[----:B------:R-:W-:Y:S02]  /*1f50*/  IADD3 R8, P4, PT, R11, R6, RZ ;  /* 0x000000060b087210 */ /* 0x000fe40007f9e0ff */
[----:B------:R2:W5:Y:S01]  /*1f60*/  @P5 LDG.E.U16 R37, desc[UR24][R14.64] ;  /* 0x000000180e255981 */ /* 0x000562000c1e1500 */
[----:B------:R-:W-:-:S02]  /*1f70*/  SHF.R.U32.HI R11, RZ, 0xb, R3 ;  /* 0x0000000bff0b7819 */ /* 0x000fc40000011603 */
[----:B------:R-:W-:Y:S02]  /*1f80*/  IADD3 R10, P5, PT, R17, R6, RZ ;  /* 0x00000006110a7210 */ /* 0x000fe40007fbe0ff */
[-C--:B------:R-:W-:Y:S02]  /*1f90*/  LEA.HI.X.SX32 R9, R9, R7.reuse, 0x1, P4 ;  /* 0x0000000709097211 */ /* 0x080fe400020f0eff */
[----:B------:R-:W-:Y:S01]  /*1fa0*/  LOP3.LUT P4, RZ, R11, 0x1, RZ, 0xc0, !PT ;  /* 0x000000010bff7812 */ /* 0x000fe2000788c0ff */
[----:B-1----:R-:W-:Y:S01]  /*1fb0*/  IMAD R13, R62, 0x28, RZ ;  /* 0x000000283e0d7824 */ /* 0x002fe200078e02ff */
[----:B------:R-:W-:Y:S01]  /*1fc0*/  SHF.R.U32.HI R16, RZ, 0xa, R3 ;  /* 0x0000000aff107819 */ /* 0x000fe20000011603 */
[----:B------:R1:W5:Y:S01]  /*1fd0*/  @P3 LDG.E.U16 R42, desc[UR24][R8.64] ;  /* 0x00000018082a3981 */ /* 0x000362000c1e1500 */
[----:B------:R-:W-:Y:S02]  /*1fe0*/  LEA.HI.X.SX32 R11, R25, R7, 0x1, P5 ;  /* 0x00000007190b7211 */ /* 0x000fe400028f0eff */
[----:B------:R-:W-:Y:S01]  /*1ff0*/  LOP3.LUT P5, RZ, R16, 0x1, RZ, 0xc0, !PT ;  /* 0x0000000110ff7812 */ /* 0x000fe200078ac0ff */
[----:B------:R-:W-:-:S02]  /*2000*/  VIADD R16, R4, 0xfffffff4 ;  /* 0xfffffff404107836 */ /* 0x000fc40000000000 */
[----:B------:R3:W5:Y:S01]  /*2010*/  @!P2 LDG.E.U16 R48, desc[UR24][R10.64] ;  /* 0x000000180a30a981 */ /* 0x000762000c1e1500 */
[-C--:B------:R-:W-:Y:S01]  /*2020*/  IADD3 R12, P2, PT, R13, R6.reuse, RZ ;  /* 0x000000060d0c7210 */ /* 0x080fe20007f5e0ff */
[C---:B--2---:R-:W-:Y:S01]  /*2030*/  IMAD R15, R62.reuse, 0x15, RZ ;  /* 0x000000153e0f7824 */ /* 0x044fe200078e02ff */
[-C--:B------:R-:W-:Y:S02]  /*2040*/  IADD3 R14, P3, PT, R19, R6.reuse, RZ ;  /* 0x00000006130e7210 */ /* 0x080fe40007f7e0ff */
[-C--:B------:R-:W-:Y:S01]  /*2050*/  LEA.HI.X.SX32 R13, R17, R7.reuse, 0x1, P2 ;  /* 0x00000007110d7211 */ /* 0x080fe200010f0eff */
[----:B-1----:R-:W-:Y:S01]  /*2060*/  IMAD R9, R62, 0x2c, RZ ;  /* 0x0000002c3e097824 */ /* 0x002fe200078e02ff */
[----:B------:R-:W-:Y:S02]  /*2070*/  ISETP.GE.U32.AND P2, PT, R16, 0x7fffffd5, PT ;  /* 0x7fffffd51000780c */ /* 0x000fe40003f46070 */
[----:B------:R-:W-:Y:S01]  /*2080*/  LEA.HI.X.SX32 R15, R15, R7, 0x1, P3 ;  /* 0x000000070f0f7211 */ /* 0x000fe200018f0eff */
[----:B---3--:R-:W-:Y:S01]  /*2090*/  IMAD R11, R62, 0x16, RZ ;  /* 0x000000163e0b7824 */ /* 0x008fe200078e02ff */
[----:B------:R-:W-:Y:S01]  /*20a0*/  LOP3.LUT P3, RZ, R18, 0x1, RZ, 0xc0, !PT ;  /* 0x0000000112ff7812 */ /* 0x000fe2000786c0ff */
[----:B------:R-:W5:Y:S03]  /*20b0*/  @P4 LDG.E.U16 R46, desc[UR24][R12.64] ;  /* 0x000000180c2e4981 */ /* 0x000f66000c1e1500 */
[-C--:B------:R-:W-:Y:S01]  /*20c0*/  IADD3 R8, P4, PT, R11, R6.reuse, RZ ;  /* 0x000000060b087210 */ /* 0x080fe20007f9e0ff */
[----:B------:R1:W5:Y:S01]  /*20d0*/  @P5 LDG.E.U16 R47, desc[UR24][R14.64] ;  /* 0x000000180e2f5981 */ /* 0x000362000c1e1500 */
[----:B------:R-:W-:Y:S01]  /*20e0*/  IADD3 R10, P5, PT, R9, R6, RZ ;  /* 0x00000006090a7210 */ /* 0x000fe20007fbe0ff */
[----:B------:R-:W-:Y:S01]  /*20f0*/  VIADD R16, R4, 0xfffffff3 ;  /* 0xfffffff304107836 */ /* 0x000fe20000000000 */
[----:B------:R-:W-:-:S02]  /*2100*/  SHF.R.U32.HI R17, RZ, 0x8, R3 ;  /* 0x00000008ff117819 */ /* 0x000fc40000011603 */
[-C--:B------:R-:W-:Y:S02]  /*2110*/  LEA.HI.X.SX32 R9, R21, R7.reuse, 0x1, P4 ;  /* 0x0000000715097211 */ /* 0x080fe400020f0eff */
[----:B------:R-:W-:Y:S01]  /*2120*/  LEA.HI.X.SX32 R11, R11, R7, 0x1, P5 ;  /* 0x000000070b0b7211 */ /* 0x000fe200028f0eff */
[C---:B-1----:R-:W-:Y:S01]  /*2130*/  IMAD R15, R62.reuse, 0x2e, RZ ;  /* 0x0000002e3e0f7824 */ /* 0x042fe200078e02ff */
[----:B------:R-:W-:Y:S01]  /*2140*/  LOP3.LUT P5, RZ, R17, 0x1, RZ, 0xc0, !PT ;  /* 0x0000000111ff7812 */ /* 0x000fe200078ac0ff */
[----:B------:R-:W-:Y:S01]  /*2150*/  IMAD R17, R62, 0x18, RZ ;  /* 0x000000183e117824 */ /* 0x000fe200078e02ff */
[----:B------:R-:W-:Y:S01]  /*2160*/  ISETP.GE.U32.AND P4, PT, R16, 0x7fffffd4, PT ;  /* 0x7fffffd41000780c */ /* 0x000fe20003f86070 */
[----:B------:R1:W5:Y:S01]  /*2170*/  @!P2 LDG.E.U16 R69, desc[UR24][R8.64] ;  /* 0x000000180845a981 */ /* 0x000362000c1e1500 */
[----:B------:R-:W-:Y:S01]  /*2180*/  IMAD R13, R62, 0x17, RZ ;  /* 0x000000173e0d7824 */ /* 0x000fe200078e02ff */
[-C--:B------:R-:W-:Y:S01]  /*2190*/  IADD3 R12, P2, PT, R15, R6.reuse, RZ ;  /* 0x000000060f0c7210 */ /* 0x080fe20007f5e0ff */
[----:B------:R-:W-:Y:S01]  /*21a0*/  VIADD R15, R4, 0xfffffff2 ;  /* 0xfffffff2040f7836 */ /* 0x000fe20000000000 */
[----:B------:R2:W5:Y:S01]  /*21b0*/  @P3 LDG.E.U16 R51, desc[UR24][R10.64] ;  /* 0x000000180a333981 */ /* 0x000562000c1e1500 */
[----:B------:R-:W-:-:S02]  /*21c0*/  IADD3 R14, P3, PT, R17, R6, RZ ;  /* 0x00000006110e7210 */ /* 0x000fc40007f7e0ff */
[-C--:B------:R-:W-:Y:S02]  /*21d0*/  LEA.HI.X.SX32 R13, R13, R7.reuse, 0x1, P2 ;  /* 0x000000070d0d7211 */ /* 0x080fe400010f0eff */
[----:B------:R-:W-:Y:S01]  /*21e0*/  ISETP.GE.U32.AND P2, PT, R15, 0x7fffffd3, PT ;  /* 0x7fffffd30f00780c */ /* 0x000fe20003f46070 */
[----:B-1----:R-:W-:Y:S01]  /*21f0*/  IMAD R9, R62, 0x30, RZ ;  /* 0x000000303e097824 */ /* 0x002fe200078e02ff */
[----:B------:R-:W-:Y:S01]  /*2200*/  LEA.HI.X.SX32 R15, R28, R7, 0x1, P3 ;  /* 0x000000071c0f7211 */ /* 0x000fe200018f0eff */
[----:B------:R-:W-:Y:S01]  /*2210*/  IMAD R19, R62, 0x1a, RZ ;  /* 0x0000001a3e137824 */ /* 0x000fe200078e02ff */
[----:B------:R-:W-:Y:S01]  /*2220*/  SHF.R.U32.HI R16, RZ, 0x7, R3 ;  /* 0x00000007ff107819 */ /* 0x000fe20000011603 */
[----:B--2---:R-:W-:Y:S01]  /*2230*/  VIADD R11, R4, 0xfffffff1 ;  /* 0xfffffff1040b7836 */ /* 0x004fe20000000000 */
[----:B------:R-:W5:Y:S04]  /*2240*/  @P5 LDG.E.U16 R68, desc[UR24][R12.64] ;  /* 0x000000180c445981 */ /* 0x000f68000c1e1500 */
[----:B------:R1:W5:Y:S01]  /*2250*/  @!P4 LDG.E.U16 R71, desc[UR24][R14.64] ;  /* 0x000000180e47c981 */ /* 0x000362000c1e1500 */
[----:B------:R-:W-:-:S02]  /*2260*/  IADD3 R8, P4, PT, R9, R6, RZ ;  /* 0x0000000609087210 */ /* 0x000fc40007f9e0ff */
[----:B------:R-:W-:Y:S02]  /*2270*/  LOP3.LUT P3, RZ, R16, 0x1, RZ, 0xc0, !PT ;  /* 0x0000000110ff7812 */ /* 0x000fe4000786c0ff */
[----:B------:R-:W-:Y:S02]  /*2280*/  IADD3 R10, P5, PT, R19, R6, RZ ;  /* 0x00000006130a7210 */ /* 0x000fe40007fbe0ff */
[-C--:B------:R-:W-:Y:S02]  /*2290*/  LEA.HI.X.SX32 R9, R17, R7.reuse, 0x1, P4 ;  /* 0x0000000711097211 */ /* 0x080fe400020f0eff */
[----:B------:R-:W-:Y:S01]  /*22a0*/  ISETP.GE.U32.AND P4, PT, R11, 0x7fffffd2, PT ;  /* 0x7fffffd20b00780c */ /* 0x000fe20003f86070 */
[----:B-1----:R-:W-:Y:S01]  /*22b0*/  IMAD R15, R62, 0x32, RZ ;  /* 0x000000323e0f7824 */ /* 0x002fe200078e02ff */
[----:B------:R-:W-:Y:S01]  /*22c0*/  LEA.HI.X.SX32 R11, R20, R7, 0x1, P5 ;  /* 0x00000007140b7211 */ /* 0x000fe200028f0eff */
[C---:B------:R-:W-:Y:S01]  /*22d0*/  IMAD R13, R62.reuse, 0x19, RZ ;  /* 0x000000193e0d7824 */ /* 0x040fe200078e02ff */
[----:B------:R-:W-:Y:S01]  /*22e0*/  SHF.R.U32.HI R16, RZ, 0x6, R3 ;  /* 0x00000006ff107819 */ /* 0x000fe20000011603 */
[----:B------:R-:W-:-:S02]  /*22f0*/  IMAD R17, R62, 0x34, RZ ;  /* 0x000000343e117824 */ /* 0x000fc400078e02ff */
[----:B------:R1:W5:Y:S01]  /*2300*/  @!P2 LDG.E.U16 R72, desc[UR24][R10.64] ;  /* 0x000000180a48a981 */ /* 0x000362000c1e1500 */
[-C--:B------:R-:W-:Y:S02]  /*2310*/  IADD3 R14, P2, PT, R15, R6.reuse, RZ ;  /* 0x000000060f0e7210 */ /* 0x080fe40007f5e0ff */
[----:B------:R-:W-:Y:S01]  /*2320*/  LOP3.LUT P5, RZ, R16, 0x1, RZ, 0xc0, !PT ;  /* 0x0000000110ff7812 */ /* 0x000fe200078ac0ff */
[----:B------:R2:W5:Y:S01]  /*2330*/  @P3 LDG.E.U16 R70, desc[UR24][R8.64] ;  /* 0x0000001808463981 */ /* 0x000562000c1e1500 */
[-C--:B------:R-:W-:Y:S02]  /*2340*/  IADD3 R16, P3, PT, R17, R6.reuse, RZ ;  /* 0x0000000611107210 */ /* 0x080fe40007f7e0ff */
[-C--:B------:R-:W-:Y:S02]  /*2350*/  LEA.HI.X.SX32 R15, R13, R7.reuse, 0x1, P2 ;  /* 0x000000070d0f7211 */ /* 0x080fe400010f0eff */
[----:B------:R-:W-:Y:S01]  /*2360*/  IADD3 R18, P2, PT, R81, R6, RZ ;  /* 0x0000000651127210 */ /* 0x000fe20007f5e0ff */
[C---:B-1----:R-:W-:Y:S01]  /*2370*/  IMAD R11, R62.reuse, 0x3c, RZ ;  /* 0x0000003c3e0b7824 */ /* 0x042fe200078e02ff */
[-C--:B------:R-:W-:Y:S01]  /*2380*/  LEA.HI.X.SX32 R17, R19, R7.reuse, 0x1, P3 ;  /* 0x0000000713117211 */ /* 0x080fe200018f0eff */
[----:B------:R-:W-:Y:S01]  /*2390*/  IMAD R13, R62, 0x3e, RZ ;  /* 0x0000003e3e0d7824 */ /* 0x000fe200078e02ff */
[----:B------:R-:W-:-:S02]  /*23a0*/  LEA.HI.X.SX32 R19, R73, R7, 0x1, P2 ;  /* 0x0000000749137211 */ /* 0x000fc400010f0eff */
[-C--:B--2---:R-:W-:Y:S02]  /*23b0*/  IADD3 R8, P3, PT, R85, R6.reuse, RZ ;  /* 0x0000000655087210 */ /* 0x084fe40007f7e0ff */
[-C--:B------:R-:W-:Y:S02]  /*23c0*/  IADD3 R10, P6, PT, R11, R6.reuse, RZ ;  /* 0x000000060b0a7210 */ /* 0x080fe40007fde0ff */
[-C--:B------:R-:W-:Y:S02]  /*23d0*/  IADD3 R40, P2, PT, R83, R6.reuse, RZ ;  /* 0x0000000653287210 */ /* 0x080fe40007f5e0ff */
[-C--:B------:R-:W-:Y:S02]  /*23e0*/  LEA.HI.X.SX32 R9, R77, R7.reuse, 0x1, P3 ;  /* 0x000000074d097211 */ /* 0x080fe400018f0eff */
[----:B------:R-:W-:Y:S02]  /*23f0*/  LEA.HI.X.SX32 R11, R41, R7, 0x1, P6 ;  /* 0x00000007290b7211 */ /* 0x000fe400030f0eff */
[----:B------:R-:W-:-:S02]  /*2400*/  IADD3 R12, P3, PT, R13, R6, RZ ;  /* 0x000000060d0c7210 */ /* 0x000fc40007f7e0ff */
[CC--:B------:R-:W-:Y:S02]  /*2410*/  LEA.HI.X.SX32 R41, R75.reuse, R7.reuse, 0x1, P2 ;  /* 0x000000074b297211 */ /* 0x0c0fe400010f0eff */
[--C-:B------:R-:W-:Y:S02]  /*2420*/  SHF.R.U32.HI R73, RZ, 0x5, R3.reuse ;  /* 0x00000005ff497819 */ /* 0x100fe40000011603 */
[----:B------:R-:W-:Y:S02]  /*2430*/  IADD3 R6, P2, PT, R75, R6, RZ ;  /* 0x000000064b067210 */ /* 0x000fe40007f5e0ff */
[----:B------:R-:W-:Y:S02]  /*2440*/  SHF.R.U32.HI R74, RZ, 0x4, R3 ;  /* 0x00000004ff4a7819 */ /* 0x000fe40000011603 */
[----:B------:R-:W-:Y:S02]  /*2450*/  LEA.HI.X.SX32 R13, R79, R7, 0x1, P3 ;  /* 0x000000074f0d7211 */ /* 0x000fe400018f0eff */
[----:B------:R-:W-:-:S02]  /*2460*/  PRMT R78, RZ, 0x7610, R78 ;  /* 0x00007610ff4e7816 */ /* 0x000fc4000000004e */
[----:B------:R-:W-:Y:S02]  /*2470*/  LOP3.LUT P3, RZ, R73, 0x1, RZ, 0xc0, !PT ;  /* 0x0000000149ff7812 */ /* 0x000fe4000786c0ff */
[----:B------:R-:W-:Y:S02]  /*2480*/  LEA.HI.X.SX32 R7, R27, R7, 0x1, P2 ;  /* 0x000000071b077211 */ /* 0x000fe400010f0eff */
[----:B------:R-:W-:Y:S02]  /*2490*/  LOP3.LUT P2, RZ, R74, 0x1, RZ, 0xc0, !PT ;  /* 0x000000014aff7812 */ /* 0x000fe4000784c0ff */
[----:B------:R-:W-:Y:S01]  /*24a0*/  SHF.R.U32.HI R74, RZ, 0x3, R3 ;  /* 0x00000003ff4a7819 */ /* 0x000fe20000011603 */
[----:B------:R-:W5:Y:S01]  /*24b0*/  @!P4 LDG.E.U16 R78, desc[UR24][R6.64] ;  /* 0x00000018064ec981 */ /* 0x000f62000c1e1500 */
[----:B------:R-:W-:Y:S02]  /*24c0*/  PRMT R73, RZ, 0x7610, R73 ;  /* 0x00007610ff497816 */ /* 0x000fe40000000049 */
[----:B------:R-:W-:-:S02]  /*24d0*/  LOP3.LUT P4, RZ, R74, 0x1, RZ, 0xc0, !PT ;  /* 0x000000014aff7812 */ /* 0x000fc4000788c0ff */
[----:B------:R-:W-:Y:S02]  /*24e0*/  PRMT R74, RZ, 0x7610, R74 ;  /* 0x00007610ff4a7816 */ /* 0x000fe4000000004a */
[--C-:B------:R-:W-:Y:S01]  /*24f0*/  SHF.R.U32.HI R75, RZ, 0x2, R3.reuse ;  /* 0x00000002ff4b7819 */ /* 0x100fe20000011603 */
[----:B------:R-:W5:Y:S01]  /*2500*/  @P5 LDG.E.U16 R73, desc[UR24][R14.64] ;  /* 0x000000180e495981 */ /* 0x000f62000c1e1500 */
[----:B------:R-:W-:Y:S02]  /*2510*/  SHF.R.U32.HI R3, RZ, 0x1, R3 ;  /* 0x00000001ff037819 */ /* 0x000fe40000011603 */
[----:B------:R-:W-:Y:S01]  /*2520*/  LOP3.LUT P5, RZ, R75, 0x1, RZ, 0xc0, !PT ;  /* 0x000000014bff7812 */ /* 0x000fe200078ac0ff */
[----:B------:R-:W5:Y:S01]  /*2530*/  @P3 LDG.E.U16 R74, desc[UR24][R16.64] ;  /* 0x00000018104a3981 */ /* 0x000f62000c1e1500 */
[----:B------:R-:W-:Y:S02]  /*2540*/  PRMT R77, RZ, 0x7610, R77 ;  /* 0x00007610ff4d7816 */ /* 0x000fe4000000004d */
[----:B------:R-:W-:-:S02]  /*2550*/  LOP3.LUT P3, RZ, R3, 0x1, RZ, 0xc0, !PT ;  /* 0x0000000103ff7812 */ /* 0x000fc4000786c0ff */
[----:B------:R-:W-:Y:S02]  /*2560*/  PRMT R83, RZ, 0x7610, R83 ;  /* 0x00007610ff537816 */ /* 0x000fe40000000053 */
[----:B------:R1:W5:Y:S01]  /*2570*/  @P2 LDG.E.U16 R77, desc[UR24][R18.64] ;  /* 0x00000018124d2981 */ /* 0x000362000c1e1500 */
[----:B------:R-:W-:-:S04]  /*2580*/  PRMT R88, RZ, 0x7610, R88 ;  /* 0x00007610ff587816 */ /* 0x000fc80000000058 */
[----:B------:R-:W5:Y:S04]  /*2590*/  @P5 LDG.E.U16 R83, desc[UR24][R8.64] ;  /* 0x0000001808535981 */ /* 0x000f68000c1e1500 */
[----:B------:R-:W5:Y:S01]  /*25a0*/  @!P0 LDG.E.U16 R88, desc[UR24][R12.64] ;  /* 0x000000180c588981 */ /* 0x000f62000c1e1500 */
[----:B-1----:R-:W-:-:S06]  /*25b0*/  PRMT R19, RZ, 0x7610, R19 ;  /* 0x00007610ff137816 */ /* 0x002fcc0000000013 */
[----:B------:R-:W5:Y:S01]  /*25c0*/  @P3 LDG.E.U16 R19, desc[UR24][R10.64] ;  /* 0x000000180a133981 */ /* 0x000f62000c1e1500 */
[----:B------:R-:W-:Y:S01]  /*25d0*/  LOP3.LUT R85, R34, 0x1f, RZ, 0xc0, !PT ;  /* 0x0000001f22557812 */ /* 0x000fe200078ec0ff */
[----:B0-----:R-:W-:Y:S01]  /*25e0*/  IMAD R82, R57, UR4, RZ ;  /* 0x0000000439527c24 */ /* 0x001fe2000f8e02ff */
[----:B------:R-:W-:-:S03]  /*25f0*/  PRMT R76, RZ, 0x7610, R76 ;  /* 0x00007610ff4c7816 */ /* 0x000fc6000000004c */
[----:B------:R-:W-:Y:S02]  /*2600*/  IMAD R7, R85, R63, RZ ;  /* 0x0000003f55077224 */ /* 0x000fe400078e02ff */
[----:B------:R-:W-:Y:S01]  /*2610*/  IMAD R65, R65, UR4, RZ ;  /* 0x0000000441417c24 */ /* 0x000fe2000f8e02ff */
[----:B------:R0:W5:Y:S02]  /*2620*/  @P4 LDG.E.U16 R76, desc[UR24][R40.64] ;  /* 0x00000018284c4981 */ /* 0x000164000c1e1500 */
[C---:B------:R-:W-:Y:S01]  /*2630*/  LEA R6, P2, R7.reuse, UR18, 0x1 ;  /* 0x0000001207067c11 */ /* 0x040fe2000f8408ff */
[----:B------:R-:W-:Y:S02]  /*2640*/  VIADD R3, R4, 0x1f ;  /* 0x0000001f04037836 */ /* 0x000fe40000000000 */
[----:B------:R-:W-:Y:S01]  /*2650*/  IMAD R14, R60, UR4, RZ ;  /* 0x000000043c0e7c24 */ /* 0x000fe2000f8e02ff */
[----:B------:R-:W-:Y:S01]  /*2660*/  LEA.HI.X.SX32 R7, R7, UR19, 0x1, P2 ;  /* 0x0000001307077c11 */ /* 0x000fe200090f0eff */
[----:B------:R-:W-:Y:S01]  /*2670*/  IMAD R84, R61, UR4, RZ ;  /* 0x000000043d547c24 */ /* 0x000fe2000f8e02ff */
[----:B------:R-:W-:-:S02]  /*2680*/  LEA R79, P6, R82, R6, 0x1 ;  /* 0x00000006524f7211 */ /* 0x000fc400078c08ff */
[-C--:B------:R-:W-:Y:S01]  /*2690*/  LEA R60, P4, R65, R6.reuse, 0x1 ;  /* 0x00000006413c7211 */ /* 0x080fe200078808ff */
[----:B------:R-:W-:Y:S01]  /*26a0*/  IMAD R16, R64, UR4, RZ ;  /* 0x0000000440107c24 */ /* 0x000fe2000f8e02ff */
[-C--:B------:R-:W-:Y:S01]  /*26b0*/  LEA.HI.X.SX32 R82, R82, R7.reuse, 0x1, P6 ;  /* 0x0000000752527211 */ /* 0x080fe200030f0eff */
[----:B------:R-:W-:Y:S01]  /*26c0*/  IMAD R80, R39, UR4, RZ ;  /* 0x0000000427507c24 */ /* 0x000fe2000f8e02ff */
[----:B------:R-:W-:Y:S01]  /*26d0*/  LEA R86, P2, R14, R6, 0x1 ;  /* 0x000000060e567211 */ /* 0x000fe200078408ff */
[----:B------:R-:W-:Y:S01]  /*26e0*/  IMAD R59, R59, UR4, RZ ;  /* 0x000000043b3b7c24 */ /* 0x000fe2000f8e02ff */
[----:B------:R-:W-:Y:S01]  /*26f0*/  LEA.HI.X.SX32 R61, R65, R7, 0x1, P4 ;  /* 0x00000007413d7211 */ /* 0x000fe200020f0eff */
[----:B------:R-:W-:Y:S01]  /*2700*/  IMAD R15, R58, UR4, RZ ;  /* 0x000000043a0f7c24 */ /* 0x000fe2000f8e02ff */
[----:B------:R-:W-:Y:S01]  /*2710*/  ISETP.GT.AND P6, PT, R3, 0x1f, PT ;  /* 0x0000001f0300780c */ /* 0x000fe20003fc4270 */
[----:B------:R-:W-:-:S04]  /*2720*/  @!UP1 UIADD3 UR4, UPT, UPT, -UR6, 0x100000, URZ ;  /* 0x0010000006049890 */ /* 0x000fc8000fffe1ff */
[----:B------:R-:W-:Y:S02]  /*2730*/  @!UP1 USHF.L.U32 UR5, UR4, 0xb, URZ ;  /* 0x0000000b04059899 */ /* 0x000fe400080006ff */
[----:B------:R-:W-:Y:S01]  /*2740*/  @!UP1 USHF.L.U32 UR4, UR4, 0x1, URZ ;  /* 0x0000000104049899 */ /* 0x000fe200080006ff */
[-C--:B------:R-:W-:Y:S02]  /*2750*/  LEA R81, P4, R84, R6.reuse, 0x1 ;  /* 0x0000000654517211 */ /* 0x080fe400078808ff */
[-C--:B------:R-:W-:Y:S02]  /*2760*/  LEA.HI.X.SX32 R57, R14, R7.reuse, 0x1, P2 ;  /* 0x000000070e397211 */ /* 0x080fe400010f0eff */
[-C--:B------:R-:W-:Y:S02]  /*2770*/  LEA R75, P2, R80, R6.reuse, 0x1 ;  /* 0x00000006504b7211 */ /* 0x080fe400078408ff */
[----:B------:R-:W-:Y:S01]  /*2780*/  LEA.HI.X.SX32 R84, R84, R7, 0x1, P4 ;  /* 0x0000000754547211 */ /* 0x000fe200020f0eff */
[----:B------:R-:W-:Y:S01]  /*2790*/  VOTEU.ALL UP1, P1 ;  /* 0x0000000000ff7886 */ /* 0x000fe20000820000 */
[----:B0-----:R-:W-:-:S02]  /*27a0*/  LEA R40, P4, R59, R6, 0x1 ;  /* 0x000000063b287211 */ /* 0x001fc400078808ff */
[-C--:B------:R-:W-:Y:S02]  /*27b0*/  LEA.HI.X.SX32 R80, R80, R7.reuse, 0x1, P2 ;  /* 0x0000000750507211 */ /* 0x080fe400010f0eff */
[-C--:B------:R-:W-:Y:S01]  /*27c0*/  LEA R64, P2, R15, R6.reuse, 0x1 ;  /* 0x000000060f407211 */ /* 0x080fe200078408ff */
[----:B------:R0:W1:Y:S01]  /*27d0*/  @!UP1 SYNCS.EXCH.64 URZ, [UR11+0x1008], UR4 ;  /* 0x001008040bff95b2 */ /* 0x0000620008000100 */
[-C--:B------:R-:W-:Y:S02]  /*27e0*/  LEA.HI.X.SX32 R41, R59, R7.reuse, 0x1, P4 ;  /* 0x000000073b297211 */ /* 0x080fe400020f0eff */
[----:B------:R-:W-:Y:S02]  /*27f0*/  LEA R58, P4, R16, R6, 0x1 ;  /* 0x00000006103a7211 */ /* 0x000fe400078808ff */
[----:B------:R-:W-:Y:S02]  /*2800*/  LEA.HI.X.SX32 R65, R15, R7, 0x1, P2 ;  /* 0x000000070f417211 */ /* 0x000fe400010f0eff */
[----:B------:R-:W-:-:S02]  /*2810*/  ISETP.LT.AND P2, PT, R85, R4, P6 ;  /* 0x000000045500720c */ /* 0x000fc40003741270 */
[----:B------:R-:W-:Y:S01]  /*2820*/  LEA.HI.X.SX32 R59, R16, R7, 0x1, P4 ;  /* 0x00000007103b7211 */ /* 0x000fe200020f0eff */
[----:B0-----:R-:W-:Y:S10]  /*2830*/  @!P6 BRA `(.L_x_6) ;  /* 0x000000000044e947 */ /* 0x001ff40003800000 */
[----:B-----5:R-:W-:Y:S02]  /*2840*/  PRMT R4, R66, 0x5410, R67 ;  /* 0x0000541042047816 */ /* 0x020fe40000000043 */
[----:B------:R-:W-:Y:S02]  /*2850*/  PRMT R5, R5, 0x5410, R56 ;  /* 0x0000541005057816 */ /* 0x000fe40000000038 */
[----:B------:R-:W-:Y:S02]  /*2860*/  PRMT R6, R54, 0x5410, R55 ;  /* 0x0000541036067816 */ /* 0x000fe40000000037 */
[----:B------:R-:W-:Y:S02]  /*2870*/  PRMT R7, R53, 0x5410, R52 ;  /* 0x0000541035077816 */ /* 0x000fe40000000034 */
[----:B------:R-:W-:Y:S02]  /*2880*/  PRMT R8, R49, 0x5410, R50 ;  /* 0x0000541031087816 */ /* 0x000fe40000000032 */
[----:B------:R-:W-:-:S02]  /*2890*/  PRMT R9, R48, 0x5410, R69 ;  /* 0x0000541030097816 */ /* 0x000fc40000000045 */
[----:B------:R-:W-:Y:S02]  /*28a0*/  PRMT R10, R71, 0x5410, R72 ;  /* 0x00005410470a7816 */ /* 0x000fe40000000048 */
        /* <DEDUP_REMOVED lines=8> */
[----:B------:R-:W-:-:S04]  /*2930*/  PRMT R19, R19, 0x5410, R88 ;  /* 0x0000541013137816 */ /* 0x000fc80000000058 */
[----:B------:R0:W-:Y:S03]  /*2940*/  STTM.x16 tmem[UR12+0x20], R4 ;  /* 0x00002004000079ed */ /* 0x0001e6000824000c */
.L_x_6:
[----:B------:R-:W2:Y:S01]  /*2950*/  FENCE.VIEW.ASYNC.T ;  /* 0x00000000000073c6 */ /* 0x000ea20000000200 */
[----:B0----5:R-:W-:Y:S01]  /*2960*/  PRMT R5, RZ, 0x7610, R5 ;  /* 0x00007610ff057816 */ /* 0x021fe20000000005 */
[----:B-12---:R-:W-:Y:S01]  /*2970*/  BAR.SYNC.DEFER_BLOCKING 0x0 ;  /* 0x0000000000007b1d */ /* 0x006fe20000010000 */
[----:B------:R-:W-:Y:S01]  /*2980*/  PRMT R7, RZ, 0x7610, R7 ;  /* 0x00007610ff077816 */ /* 0x000fe20000000007 */
[----:B------:R-:W-:Y:S01]  /*2990*/  IMAD.MOV.U32 R54, RZ, RZ, R81 ;  /* 0x000000ffff367224 */ /* 0x000fe200078e0051 */
        /* <DEDUP_REMOVED lines=11> */
[----:B------:R-:W-:-:S02]  /*2a50*/  IMAD.MOV.U32 R56, RZ, RZ, R86 ;  /* 0x000000ffff387224 */ /* 0x000fc400078e0056 */
[----:B------:R-:W-:Y:S02]  /*2a60*/  IMAD.MOV.U32 R52, RZ, RZ, R79 ;  /* 0x000000ffff347224 */ /* 0x000fe400078e004f */
[----:B------:R-:W-:Y:S02]  /*2a70*/  IMAD.MOV.U32 R53, RZ, RZ, R82 ;  /* 0x000000ffff357224 */ /* 0x000fe400078e0052 */
[----:B------:R-:W-:Y:S02]  /*2a80*/  IMAD.MOV.U32 R46, RZ, RZ, R40 ;  /* 0x000000ffff2e7224 */ /* 0x000fe400078e0028 */
[----:B------:R-:W-:Y:S01]  /*2a90*/  IMAD.MOV.U32 R47, RZ, RZ, R41 ;  /* 0x000000ffff2f7224 */ /* 0x000fe200078e0029 */
[----:B------:R-:W-:Y:S01]  /*2aa0*/  SHF.R.S32.HI R12, RZ, 0x6, R34 ;  /* 0x00000006ff0c7819 */ /* 0x000fe20000011422 */
[----:B------:R-:W2:Y:S01]  /*2ab0*/  @P2 LDG.E.U16 R5, desc[UR24][R60.64] ;  /* 0x000000183c052981 */ /* 0x000ea2000c1e1500 */
[----:B------:R-:W0:Y:S03]  /*2ac0*/  LDCU UR4, c[0x0][0x3a0] ;  /* 0x00007400ff0477ac */ /* 0x000e260008000800 */
[----:B------:R-:W3:Y:S04]  /*2ad0*/  @P2 LDG.E.U16 R7, desc[UR24][R54.64] ;  /* 0x0000001836072981 */ /* 0x000ee8000c1e1500 */
[----:B------:R-:W4:Y:S04]  /*2ae0*/  @P2 LDG.E.U16 R9, desc[UR24][R50.64] ;  /* 0x0000001832092981 */ /* 0x000f28000c1e1500 */
[----:B------:R-:W4:Y:S04]  /*2af0*/  @P2 LDG.E.U16 R11, desc[UR24][R48.64] ;  /* 0x00000018300b2981 */ /* 0x000f28000c1e1500 */
[----:B------:R-:W4:Y:S04]  /*2b00*/  @P2 LDG.E.U16 R4, desc[UR24][R56.64] ;  /* 0x0000001838042981 */ /* 0x000f28000c1e1500 */
[----:B------:R-:W4:Y:S04]  /*2b10*/  @P2 LDG.E.U16 R6, desc[UR24][R52.64] ;  /* 0x0000001834062981 */ /* 0x000f28000c1e1500 */
[----:B------:R-:W4:Y:S04]  /*2b20*/  @P2 LDG.E.U16 R8, desc[UR24][R46.64] ;  /* 0x000000182e082981 */ /* 0x000f28000c1e1500 */
[----:B------:R-:W4:Y:S01]  /*2b30*/  @P2 LDG.E.U16 R10, desc[UR24][R58.64] ;  /* 0x000000183a0a2981 */ /* 0x000f22000c1e1500 */
[----:B------:R-:W-:Y:S01]  /*2b40*/  SHF.R.S32.HI R13, RZ, 0x1f, R36 ;  /* 0x0000001fff0d7819 */ /* 0x000fe20000011424 */
[----:B0-----:R-:W-:Y:S01]  /*2b50*/  UIADD3 UR5, UPT, UPT, UR4, 0x1f, URZ ;  /* 0x0000001f04057890 */ /* 0x001fe2000fffe0ff */
[----:B------:R-:W-:Y:S01]  /*2b60*/  SGXT R12, R12, 0x1 ;  /* 0x000000010c0c781a */ /* 0x000fe20000000200 */
[----:B------:R-:W-:Y:S01]  /*2b70*/  IMAD.SHL.U32 R37, R62, 0x20, RZ ;  /* 0x000000203e257824 */ /* 0x000fe200078e00ff */
[----:B------:R-:W-:Y:S01]  /*2b80*/  SHF.L.U64.HI R39, R36, 0x1, R13 ;  /* 0x0000000124277819 */ /* 0x000fe2000001020d */
[----:B------:R-:W-:Y:S01]  /*2b90*/  IMAD.SHL.U32 R36, R34, 0x2, RZ ;  /* 0x0000000222247824 */ /* 0x000fe200078e00ff */
[----:B------:R-:W-:Y:S01]  /*2ba0*/  LOP3.LUT R13, R12, 0x90, RZ, 0xc0, !PT ;  /* 0x000000900c0d7812 */ /* 0x000fe200078ec0ff */
[----:B------:R-:W-:Y:S01]  /*2bb0*/  USHF.R.S32.HI UR4, URZ, 0x1f, UR5 ;  /* 0x0000001fff047899 */ /* 0x000fe20008011405 */
[----:B------:R-:W-:Y:S01]  /*2bc0*/  ISETP.NE.U32.AND P0, PT, R35, RZ, PT ;  /* 0x000000ff2300720c */ /* 0x000fe20003f05070 */
[----:B------:R-:W-:Y:S01]  /*2bd0*/  IMAD.WIDE R38, R37, 0x2, R38 ;  /* 0x0000000225267825 */ /* 0x000fe200078e0226 */
[----:B------:R-:W-:Y:S01]  /*2be0*/  LOP3.LUT R36, R13, 0x7e, R36, 0x78, !PT ;  /* 0x0000007e0d247812 */ /* 0x000fe200078e7824 */
[----:B------:R-:W-:-:S02]  /*2bf0*/  ULEA.HI UR4, UR4, UR5, URZ, 0x5 ;  /* 0x0000000504047291 */ /* 0x000fc4000f8f28ff */
[----:B------:R-:W-:Y:S01]  /*2c00*/  UIADD3 UR20, UPT, UPT, UR10, 0x20, URZ ;  /* 0x000000200a147890 */ /* 0x000fe2000fffe0ff */
[----:B------:R-:W-:Y:S01]  /*2c10*/  LOP3.LUT R35, R36, 0x20, RZ, 0x3c, !PT ;  /* 0x0000002024237812 */ /* 0x000fe200078e3cff */
[----:B------:R-:W-:Y:S01]  /*2c20*/  USHF.R.S32.HI UR4, URZ, 0x5, UR4 ;  /* 0x00000005ff047899 */ /* 0x000fe20008011404 */
[----:B------:R-:W-:Y:S01]  /*2c30*/  IADD3 R74, P2, PT, R38, UR16, RZ ;  /* 0x00000010264a7c10 */ /* 0x000fe2000ff5e0ff */
[----:B------:R-:W-:Y:S02]  /*2c40*/  IMAD.SHL.U32 R73, R63, 0x20, RZ ;  /* 0x000000203f497824 */ /* 0x000fe400078e00ff */
[----:B------:R-:W-:Y:S01]  /*2c50*/  UISETP.LT.AND UP1, UPT, UR4, 0x1, UPT ;  /* 0x000000010400788c */ /* 0x000fe2000bf21270 */
[----:B------:R-:W-:Y:S01]  /*2c60*/  IADD3.X R75, PT, PT, R39, UR17, RZ, P2, !PT ;  /* 0x00000011274b7c10 */ /* 0x000fe200097fe4ff */
[C---:B------:R-:W-:Y:S01]  /*2c70*/  IMAD R71, R62.reuse, 0xf, RZ ;  /* 0x0000000f3e477824 */ /* 0x040fe200078e02ff */
[----:B------:R-:W-:Y:S01]  /*2c80*/  ISETP.LT.OR P2, PT, R3, 0x20, P0 ;  /* 0x000000200300780c */ /* 0x000fe20000741670 */
[----:B------:R-:W-:Y:S01]  /*2c90*/  USEL UR4, UR4, 0x1, !UP1 ;  /* 0x0000000104047887 */ /* 0x000fe2000c800000 */
[----:B------:R-:W-:-:S02]  /*2ca0*/  IMAD.SHL.U32 R70, R62, 0x10, RZ ;  /* 0x000000103e467824 */ /* 0x000fc400078e00ff */
[C---:B------:R-:W-:Y:S01]  /*2cb0*/  IMAD R69, R62.reuse, 0x11, RZ ;  /* 0x000000113e457824 */ /* 0x040fe200078e02ff */
[----:B------:R-:W-:Y:S01]  /*2cc0*/  UIADD3 UR16, UPT, UPT, UR4, -0x1, URZ ;  /* 0xffffffff04107890 */ /* 0x000fe2000fffe0ff */
[C---:B------:R-:W-:Y:S02]  /*2cd0*/  IMAD R68, R62.reuse, 0x12, RZ ;  /* 0x000000123e447824 */ /* 0x040fe400078e02ff */
[C---:B------:R-:W-:Y:S01]  /*2ce0*/  IMAD R67, R62.reuse, 0x13, RZ ;  /* 0x000000133e437824 */ /* 0x040fe200078e02ff */
[----:B------:R-:W-:Y:S01]  /*2cf0*/  UISETP.NE.U32.AND UP1, UPT, UR16, URZ, UPT ;  /* 0x000000ff1000728c */ /* 0x000fe2000bf25070 */
[C---:B------:R-:W-:Y:S02]  /*2d00*/  IMAD R66, R62.reuse, 0x14, RZ ;  /* 0x000000143e427824 */ /* 0x040fe400078e02ff */
[C---:B------:R-:W-:Y:S02]  /*2d10*/  IMAD R65, R62.reuse, 0x15, RZ ;  /* 0x000000153e417824 */ /* 0x040fe400078e02ff */
[----:B------:R-:W-:-:S02]  /*2d20*/  IMAD R64, R62, 0x16, RZ ;  /* 0x000000163e407824 */ /* 0x000fc400078e02ff */
[C---:B------:R-:W-:Y:S02]  /*2d30*/  IMAD R63, R62.reuse, 0x17, RZ ;  /* 0x000000173e3f7824 */ /* 0x040fe400078e02ff */
[C---:B------:R-:W-:Y:S02]  /*2d40*/  IMAD R45, R62.reuse, 0x18, RZ ;  /* 0x000000183e2d7824 */ /* 0x040fe400078e02ff */
[C---:B------:R-:W-:Y:S02]  /*2d50*/  IMAD R44, R62.reuse, 0x19, RZ ;  /* 0x000000193e2c7824 */ /* 0x040fe400078e02ff */
[C---:B------:R-:W-:Y:S02]  /*2d60*/  IMAD R43, R62.reuse, 0x1a, RZ ;  /* 0x0000001a3e2b7824 */ /* 0x040fe400078e02ff */
[C---:B------:R-:W-:Y:S02]  /*2d70*/  IMAD R42, R62.reuse, 0x1b, RZ ;  /* 0x0000001b3e2a7824 */ /* 0x040fe400078e02ff */
[----:B------:R-:W-:-:S02]  /*2d80*/  IMAD R41, R62, 0x1c, RZ ;  /* 0x0000001c3e297824 */ /* 0x000fc400078e02ff */
[C---:B------:R-:W-:Y:S02]  /*2d90*/  IMAD R40, R62.reuse, 0x1d, RZ ;  /* 0x0000001d3e287824 */ /* 0x040fe400078e02ff */
[----:B------:R-:W-:Y:S01]  /*2da0*/  IMAD R39, R62, 0x1f, RZ ;  /* 0x0000001f3e277824 */ /* 0x000fe200078e02ff */
[----:B--2---:R0:W-:Y:S04]  /*2db0*/  STS.U16 [R36+UR11], R5 ;  /* 0x0000000524007988 */ /* 0x0041e8000800040b */
[----:B---3--:R1:W-:Y:S04]  /*2dc0*/  STS.U16 [R36+UR11+0x200], R7 ;  /* 0x0002000724007988 */ /* 0x0083e8000800040b */
[----:B----4-:R1:W-:Y:S01]  /*2dd0*/  STS.U16 [R36+UR11+0x400], R9 ;  /* 0x0004000924007988 */ /* 0x0103e2000800040b */
[----:B0-----:R-:W-:-:S03]  /*2de0*/  SHF.R.S32.HI R5, RZ, 0x1f, R62 ;  /* 0x0000001fff057819 */ /* 0x001fc6000001143e */
[----:B------:R1:W-:Y:S01]  /*2df0*/  STS.U16 [R36+UR11+0x600], R11 ;  /* 0x0006000b24007988 */ /* 0x0003e2000800040b */
[----:B------:R-:W-:-:S03]  /*2e00*/  SHF.L.U64.HI R38, R62, 0x1, R5 ;  /* 0x000000013e267819 */ /* 0x000fc60000010205 */
[----:B------:R1:W-:Y:S04]  /*2e10*/  STS.U16 [R35+UR11+0x100], R4 ;  /* 0x0001000423007988 */ /* 0x0003e8000800040b */
[----:B------:R1:W-:Y:S04]  /*2e20*/  STS.U16 [R35+UR11+0x300], R6 ;  /* 0x0003000623007988 */ /* 0x0003e8000800040b */
[----:B------:R1:W-:Y:S04]  /*2e30*/  STS.U16 [R35+UR11+0x500], R8 ;  /* 0x0005000823007988 */ /* 0x0003e8000800040b */
[----:B------:R1:W-:Y:S01]  /*2e40*/  STS.U16 [R35+UR11+0x700], R10 ;  /* 0x0007000a23007988 */ /* 0x0003e2000800040b */
[----:B------:R0:W-:Y:S06]  /*2e50*/  MEMBAR.ALL.CTA ;  /* 0x0000000000007992 */ /* 0x0001ec0000008000 */
[----:B0-----:R-:W0:Y:S02]  /*2e60*/  FENCE.VIEW.ASYNC.S ;  /* 0x00000000000073c6 */ /* 0x001e240000000000 */
[----:B0-----:R-:W-:Y:S06]  /*2e70*/  BAR.SYNC.DEFER_BLOCKING 0x0 ;  /* 0x0000000000007b1d */ /* 0x001fec0000010000 */
[----:B------:R-:W-:Y:S05]  /*2e80*/  @P2 BRA `(.L_x_7) ;  /* 0x00000000004c2947 */ /* 0x000fea0003800000 */
[----:B------:R-:W-:Y:S01]  /*2e90*/  USHF.R.U32.HI UR6, URZ, 0x4, UR11 ;  /* 0x00000004ff067899 */ /* 0x000fe2000801160b */
[----:B------:R-:W-:Y:S01]  /*2ea0*/  UMOV UR8, 0xfffffffe ;  /* 0xfffffffe00087882 */ /* 0x000fe20000000000 */
[----:B------:R-:W-:Y:S02]  /*2eb0*/  UMOV UR9, 0x7fffbfdf ;  /* 0x7fffbfdf00097882 */ /* 0x000fe40000000000 */
[----:B------:R-:W-:Y:S01]  /*2ec0*/  USGXT.U32 UR6, UR6, 0xe ;  /* 0x0000000e0606789a */ /* 0x000fe20008000000 */
[----:B------:R-:W-:Y:S01]  /*2ed0*/  UMOV UR7, URZ ;  /* 0x000000ff00077c82 */ /* 0x000fe20008000000 */
[----:B------:R-:W-:Y:S02]  /*2ee0*/  UIADD3 UR14, UPT, UPT, UR10, 0x28, URZ ;  /* 0x000000280a0e7890 */ /* 0x000fe4000fffe0ff */
[----:B------:R-:W-:Y:S01]  /*2ef0*/  UIADD3.64 UR8, UPT, UPT, UR6, -UR8, URZ ;  /* 0x8000000806087297 */ /* 0x000fe2000fffe0ff */
[----:B------:R-:W-:Y:S01]  /*2f00*/  UMOV UR18, 0x0 ;  /* 0x0000000000127882 */ /* 0x000fe20000000000 */
[----:B------:R-:W-:Y:S01]  /*2f10*/  UMOV UR19, 0x8080010 ;  /* 0x0808001000137882 */ /* 0x000fe20000000000 */
[----:B------:R-:W-:Y:S01]  /*2f20*/  UMOV UR4, UR13 ;  /* 0x0000000d00047c82 */ /* 0x000fe20008000000 */
[----:B------:R-:W-:Y:S01]  /*2f30*/  UMOV UR5, URZ ;  /* 0x000000ff00057c82 */ /* 0x000fe20008000000 */
[----:B------:R-:W-:Y:S01]  /*2f40*/  UMOV UR7, 0x80004020 ;  /* 0x8000402000077882 */ /* 0x000fe20000000000 */
[----:B------:R-:W-:Y:S01]  /*2f50*/  UMOV UR22, 0x0 ;  /* 0x0000000000167882 */ /* 0x000fe20000000000 */
[----:B------:R-:W-:Y:S01]  /*2f60*/  UMOV UR23, 0x8080010 ;  /* 0x0808001000177882 */ /* 0x000fe20000000000 */
[----:B------:R-:W-:Y:S01]  /*2f70*/  UMOV UR4, UR4 ;  /* 0x0000000400047c82 */ /* 0x000fe20008000000 */
[----:B------:R0:W-:Y:S01]  /*2f80*/  UTCHMMA tmem[UR20], gdesc[UR6], tmem[UR10], tmem[UR18], idesc[UR19], !UPT ;  /* 0x00ff1206140079ea */ /* 0x0001e2000f80000a */
[----:B------:R0:W-:Y:S01]  /*2f90*/  UTCHMMA tmem[UR14], gdesc[UR8], tmem[UR10], tmem[UR22], idesc[UR23], UPT ;  /* 0x00ff16080e0079ea */ /* 0x0001e2000b80000a */
[----:B------:R0:W-:Y:S01]  /*2fa0*/  UTCBAR [UR4], URZ ;  /* 0x000000ff040073e9 */ /* 0x0001e200080000ff */
[----:B------:R-:W-:Y:S01]  /*2fb0*/  NOP ;  /* 0x0000000000007918 */ /* 0x000fe20000000000 */
.L_x_7:
[----:B------:R-:W-:Y:S01]  /*2fc0*/  IMAD R77, R62, 0x1e, RZ ;  /* 0x0000001e3e4d7824 */ /* 0x000fe200078e02ff */
[----:B------:R-:W-:Y:S01]  /*2fd0*/  SHF.R.S32.HI R62, RZ, 0x1f, R39 ;  /* 0x0000001fff3e7819 */ /* 0x000fe20000011427 */
[----:B0-----:R-:W-:Y:S01]  /*2fe0*/  UMOV UR4, URZ ;  /* 0x000000ff00047c82 */ /* 0x001fe20008000000 */
[----:B------:R-:W-:Y:S05]  /*2ff0*/  BRA.U !UP1, `(.L_x_8) ;  /* 0x0000001109f47547 */ /* 0x000fea000b800000 */
[----:B------:R-:W-:Y:S01]  /*3000*/  UIADD3 UR5, UPT, UPT, UR11, 0x800, URZ ;  /* 0x000008000b057890 */ /* 0x000fe2000fffe0ff */
[----:B------:R-:W-:Y:S01]  /*3010*/  SHF.L.U64.HI R62, R39, 0x1, R62 ;  /* 0x00000001273e7819 */ /* 0x000fe2000001023e */
[----:B------:R-:W-:Y:S01]  /*3020*/  UMOV UR14, 0xfffffffe ;  /* 0xfffffffe000e7882 */ /* 0x000fe20000000000 */
[----:B------:R-:W-:Y:S01]  /*3030*/  UMOV UR15, 0x7fffbfdf ;  /* 0x7fffbfdf000f7882 */ /* 0x000fe20000000000 */
[----:B------:R-:W-:Y:S01]  /*3040*/  USHF.R.U32.HI UR5, URZ, 0x4, UR5 ;  /* 0x00000004ff057899 */ /* 0x000fe20008011605 */
[----:B------:R-:W-:Y:S01]  /*3050*/  UMOV UR7, URZ ;  /* 0x000000ff00077c82 */ /* 0x000fe20008000000 */
[----:B------:R-:W-:Y:S02]  /*3060*/  UMOV UR21, UR16 ;  /* 0x0000001000157c82 */ /* 0x000fe40008000000 */
[----:B------:R-:W-:Y:S01]  /*3070*/  USGXT.U32 UR6, UR5, 0xe ;  /* 0x0000000e0506789a */ /* 0x000fe20008000000 */
[----:B------:R-:W-:Y:S02]  /*3080*/  UMOV UR22, 0x1 ;  /* 0x0000000100167882 */ /* 0x000fe40000000000 */
[----:B------:R-:W-:Y:S01]  /*3090*/  UMOV UR5, URZ ;  /* 0x000000ff00057c82 */ /* 0x000fe20008000000 */
[----:B------:R-:W-:-:S12]  /*30a0*/  UIADD3.64 UR14, UPT, UPT, UR6, -UR14, URZ ;  /* 0x8000000e060e7297 */ /* 0x000fd8000fffe0ff */
.L_x_11:
[----:B0-----:R-:W-:Y:S02]  /*30b0*/  SHF.R.S32.HI R5, RZ, 0x1f, R32 ;  /* 0x0000001fff057819 */ /* 0x001fe40000011420 */
[C---:B------:R-:W-:Y:S02]  /*30c0*/  ISETP.GT.AND P4, PT, R33.reuse, 0x1, PT ;  /* 0x000000012100780c */ /* 0x040fe40003f84270 */
[----:B------:R-:W-:Y:S02]  /*30d0*/  ISETP.GT.AND P5, PT, R33, 0x2, PT ;  /* 0x000000022100780c */ /* 0x000fe40003fa4270 */
[CC--:B-1----:R-:W-:Y:S02]  /*30e0*/  IADD3 R6, P3, PT, R32.reuse, R74.reuse, RZ ;  /* 0x0000004a20067210 */ /* 0x0c2fe40007f7e0ff */
[C---:B------:R-:W-:Y:S02]  /*30f0*/  LEA R4, P2, R32.reuse, R74, 0x1 ;  /* 0x0000004a20047211 */ /* 0x040fe400078408ff */
[----:B------:R-:W-:Y:S01]  /*3100*/  SHF.L.U64.HI R8, R32, 0x1, R5 ;  /* 0x0000000120087819 */ /* 0x000fe20000010205 */
[----:B------:R-:W-:Y:S01]  /*3110*/  IMAD.X R7, R75, 0x1, R38, P3 ;  /* 0x000000014b077824 */ /* 0x000fe200018e0626 */
[----:B------:R-:W-:-:S02]  /*3120*/  PRMT R90, RZ, 0x7610, R90 ;  /* 0x00007610ff5a7816 */ /* 0x000fc4000000005a */
[----:B------:R-:W-:Y:S01]  /*3130*/  PRMT R88, RZ, 0x7610, R88 ;  /* 0x00007610ff587816 */ /* 0x000fe20000000058 */
[----:B------:R-:W-:Y:S01]  /*3140*/  IMAD.X R5, R75, 0x1, R8, P2 ;  /* 0x000000014b057824 */ /* 0x000fe200010e0608 */
[----:B------:R-:W-:Y:S02]  /*3150*/  SHF.R.S32.HI R8, RZ, 0x1f, R29 ;  /* 0x0000001fff087819 */ /* 0x000fe4000001141d */
[----:B------:R-:W-:Y:S01]  /*3160*/  SHF.R.S32.HI R14, RZ, 0x1f, R31 ;  /* 0x0000001fff0e7819 */ /* 0x000fe2000001141f */
[----:B------:R0:W5:Y:S01]  /*3170*/  @P4 LDG.E.U16 R90, desc[UR24][R6.64] ;  /* 0x00000018065a4981 */ /* 0x000162000c1e1500 */
[----:B------:R-:W-:Y:S02]  /*3180*/  ISETP.GT.AND P3, PT, R33, 0x4, PT ;  /* 0x000000042100780c */ /* 0x000fe40003f64270 */
[C---:B------:R-:W-:Y:S01]  /*3190*/  LEA R10, P6, R29.reuse, R74, 0x1 ;  /* 0x0000004a1d0a7211 */ /* 0x040fe200078c08ff */
[----:B------:R1:W5:Y:S01]  /*31a0*/  @P5 LDG.E.U16 R88, desc[UR24][R4.64] ;  /* 0x0000001804585981 */ /* 0x000362000c1e1500 */
[----:B------:R-:W-:-:S02]  /*31b0*/  SHF.L.U64.HI R12, R29, 0x1, R8 ;  /* 0x000000011d0c7819 */ /* 0x000fc40000010208 */
[----:B------:R-:W-:Y:S02]  /*31c0*/  ISETP.GT.AND P4, PT, R33, 0x3, PT ;  /* 0x000000032100780c */ /* 0x000fe40003f84270 */
[CC--:B------:R-:W-:Y:S02]  /*31d0*/  LEA R8, P5, R31.reuse, R74.reuse, 0x1 ;  /* 0x0000004a1f087211 */ /* 0x0c0fe400078a08ff */
[----:B0-----:R-:W-:Y:S02]  /*31e0*/  SHF.R.S32.HI R7, RZ, 0x1f, R24 ;  /* 0x0000001fff077819 */ /* 0x001fe40000011418 */
[----:B------:R-:W-:Y:S02]  /*31f0*/  SHF.L.U64.HI R14, R31, 0x1, R14 ;  /* 0x000000011f0e7819 */ /* 0x000fe4000001020e */
[----:B------:R-:W-:Y:S01]  /*3200*/  ISETP.GT.AND P2, PT, R33, 0x5, PT ;  /* 0x000000052100780c */ /* 0x000fe20003f44270 */
[C---:B------:R-:W-:Y:S01]  /*3210*/  IMAD.X R11, R75.reuse, 0x1, R12, P6 ;  /* 0x000000014b0b7824 */ /* 0x040fe200030e060c */
[C---:B-1----:R-:W-:Y:S01]  /*3220*/  LEA R4, P6, R24.reuse, R74, 0x1 ;  /* 0x0000004a18047211 */ /* 0x042fe200078c08ff */
[----:B------:R-:W-:Y:S01]  /*3230*/  IMAD.X R9, R75, 0x1, R14, P5 ;  /* 0x000000014b097824 */ /* 0x000fe200028e060e */
[----:B------:R-:W-:-:S02]  /*3240*/  SHF.L.U64.HI R12, R24, 0x1, R7 ;  /* 0x00000001180c7819 */ /* 0x000fc40000010207 */
[----:B------:R-:W-:Y:S02]  /*3250*/  PRMT R6, RZ, 0x7610, R6 ;  /* 0x00007610ff067816 */ /* 0x000fe40000000006 */
[----:B------:R-:W-:Y:S01]  /*3260*/  PRMT R93, RZ, 0x7610, R93 ;  /* 0x00007610ff5d7816 */ /* 0x000fe2000000005d */
[----:B------:R-:W-:Y:S01]  /*3270*/  IMAD.X R5, R75, 0x1, R12, P6 ;  /* 0x000000014b057824 */ /* 0x000fe200030e060c */
[----:B------:R-:W-:Y:S02]  /*3280*/  PRMT R91, RZ, 0x7610, R91 ;  /* 0x00007610ff5b7816 */ /* 0x000fe4000000005b */
[----:B------:R-:W-:Y:S01]  /*3290*/  SHF.R.S32.HI R13, RZ, 0x1f, R30 ;  /* 0x0000001fff0d7819 */ /* 0x000fe2000001141e */
[----:B------:R0:W5:Y:S01]  /*32a0*/  @P3 LDG.E.U16 R6, desc[UR24][R8.64] ;  /* 0x0000001808063981 */ /* 0x000162000c1e1500 */
[----:B------:R-:W-:Y:S02]  /*32b0*/  SHF.R.S32.HI R15, RZ, 0x1f, R26 ;  /* 0x0000001fff0f7819 */ /* 0x000fe4000001141a */
[----:B------:R-:W-:Y:S01]  /*32c0*/  ISETP.GT.AND P3, PT, R33, 0x7, PT ;  /* 0x000000072100780c */ /* 0x000fe20003f64270 */
[----:B------:R1:W5:Y:S01]  /*32d0*/  @P4 LDG.E.U16 R93, desc[UR24][R10.64] ;  /* 0x000000180a5d4981 */ /* 0x000362000c1e1500 */
[----:B------:R-:W-:-:S02]  /*32e0*/  LEA R14, P6, R30, R74, 0x1 ;  /* 0x0000004a1e0e7211 */ /* 0x000fc400078c08ff */
[----:B------:R-:W-:Y:S01]  /*32f0*/  SHF.L.U64.HI R12, R30, 0x1, R13 ;  /* 0x000000011e0c7819 */ /* 0x000fe2000001020d */
[----:B------:R2:W5:Y:S01]  /*3300*/  @P2 LDG.E.U16 R91, desc[UR24][R4.64] ;  /* 0x00000018045b2981 */ /* 0x000562000c1e1500 */
[C---:B------:R-:W-:Y:S02]  /*3310*/  ISETP.GT.AND P4, PT, R33.reuse, 0x6, PT ;  /* 0x000000062100780c */ /* 0x040fe40003f84270 */
[----:B------:R-:W-:Y:S02]  /*3320*/  SHF.R.S32.HI R16, RZ, 0x1f, R23 ;  /* 0x0000001fff107819 */ /* 0x000fe40000011417 */
[C---:B0-----:R-:W-:Y:S02]  /*3330*/  SHF.L.U64.HI R8, R26.reuse, 0x1, R15 ;  /* 0x000000011a087819 */ /* 0x041fe4000001020f */
[-C--:B-1----:R-:W-:Y:S02]  /*3340*/  LEA R10, P5, R26, R74.reuse, 0x1 ;  /* 0x0000004a1a0a7211 */ /* 0x082fe400078a08ff */
[----:B------:R-:W-:Y:S01]  /*3350*/  ISETP.GT.AND P2, PT, R33, 0x8, PT ;  /* 0x000000082100780c */ /* 0x000fe20003f44270 */
[----:B------:R-:W-:Y:S01]  /*3360*/  IMAD.X R15, R75, 0x1, R12, P6 ;  /* 0x000000014b0f7824 */ /* 0x000fe200030e060c */
[----:B--2---:R-:W-:Y:S01]  /*3370*/  LEA R4, P6, R23, R74, 0x1 ;  /* 0x0000004a17047211 */ /* 0x004fe200078c08ff */
        /* <DEDUP_REMOVED lines=10> */
[----:B------:R-:W5:Y:S01]  /*3420*/  @P4 LDG.E.U16 R7, desc[UR24][R14.64] ;  /* 0x000000180e074981 */ /* 0x000f62000c1e1500 */
[----:B------:R-:W-:-:S02]  /*3430*/  LEA R12, P6, R22, R74, 0x1 ;  /* 0x0000004a160c7211 */ /* 0x000fc400078c08ff */
[----:B------:R-:W-:Y:S01]  /*3440*/  SHF.L.U64.HI R18, R22, 0x1, R9 ;  /* 0x0000000116127819 */ /* 0x000fe20000010209 */
[----:B------:R1:W5:Y:S01]  /*3450*/  @P2 LDG.E.U16 R8, desc[UR24][R4.64] ;  /* 0x0000001804082981 */ /* 0x000362000c1e1500 */
[----:B------:R-:W-:Y:S02]  /*3460*/  ISETP.GT.AND P4, PT, R33, 0x9, PT ;  /* 0x000000092100780c */ /* 0x000fe40003f84270 */
[CC--:B------:R-:W-:Y:S02]  /*3470*/  LEA R16, P5, R25.reuse, R74.reuse, 0x1 ;  /* 0x0000004a19107211 */ /* 0x0c0fe400078a08ff */
[----:B0-----:R-:W-:Y:S02]  /*3480*/  SHF.R.S32.HI R10, RZ, 0x1f, R21 ;  /* 0x0000001fff0a7819 */ /* 0x001fe40000011415 */
[----:B------:R-:W-:Y:S02]  /*3490*/  SHF.L.U64.HI R72, R25, 0x1, R72 ;  /* 0x0000000119487819 */ /* 0x000fe40000010248 */
[----:B------:R-:W-:Y:S01]  /*34a0*/  ISETP.GT.AND P2, PT, R33, 0xb, PT ;  /* 0x0000000b2100780c */ /* 0x000fe20003f44270 */
[----:B------:R-:W-:Y:S01]  /*34b0*/  IMAD.X R13, R75, 0x1, R18, P6 ;  /* 0x000000014b0d7824 */ /* 0x000fe200030e0612 */
[----:B-1----:R-:W-:Y:S01]  /*34c0*/  LEA R4, P6, R21, R74, 0x1 ;  /* 0x0000004a15047211 */ /* 0x002fe200078c08ff */
        /* <DEDUP_REMOVED lines=24> */
[----:B------:R-:W-:Y:S02]  /*3650*/  PRMT R10, RZ, 0x7610, R10 ;  /* 0x00007610ff0a7816 */ /* 0x000fe4000000000a */
[----:B------:R-:W-:Y:S01]  /*3660*/  SHF.R.S32.HI R16, RZ, 0x1f, R71 ;  /* 0x0000001fff107819 */ /* 0x000fe20000011447 */
[----:B------:R-:W-:Y:S01]  /*3670*/  IMAD.X R5, R75, 0x1, R72, P6 ;  /* 0x000000014b057824 */ /* 0x000fe200030e0648 */
[----:B------:R-:W-:Y:S01]  /*3680*/  PRMT R11, RZ, 0x7610, R11 ;  /* 0x00007610ff0b7816 */ /* 0x000fe2000000000b */
[----:B------:R0:W5:Y:S01]  /*3690*/  @P3 LDG.E.U16 R87, desc[UR24][R12.64] ;  /* 0x000000180c573981 */ /* 0x000162000c1e1500 */
[----:B------:R-:W-:Y:S02]  /*36a0*/  SHF.R.S32.HI R17, RZ, 0x1f, R70 ;  /* 0x0000001fff117819 */ /* 0x000fe40000011446 */
[----:B------:R-:W-:Y:S01]  /*36b0*/  ISETP.GT.AND P3, PT, R33, 0x10, PT ;  /* 0x000000102100780c */ /* 0x000fe20003f64270 */
[----:B------:R1:W5:Y:S01]  /*36c0*/  @P4 LDG.E.U16 R10, desc[UR24][R14.64] ;  /* 0x000000180e0a4981 */ /* 0x000362000c1e1500 */
[----:B------:R-:W-:-:S02]  /*36d0*/  LEA R18, P6, R71, R74, 0x1 ;  /* 0x0000004a47127211 */ /* 0x000fc400078c08ff */
[----:B------:R-:W-:Y:S01]  /*36e0*/  SHF.L.U64.HI R16, R71, 0x1, R16 ;  /* 0x0000000147107819 */ /* 0x000fe20000010210 */
[----:B------:R2:W5:Y:S01]  /*36f0*/  @P2 LDG.E.U16 R11, desc[UR24][R4.64] ;  /* 0x00000018040b2981 */ /* 0x000562000c1e1500 */
[----:B------:R-:W-:Y:S02]  /*3700*/  ISETP.GT.AND P4, PT, R33, 0xf, PT ;  /* 0x0000000f2100780c */ /* 0x000fe40003f84270 */
[----:B0-----:R-:W-:Y:S02]  /*3710*/  SHF.R.S32.HI R12, RZ, 0x1f, R69 ;  /* 0x0000001fff0c7819 */ /* 0x001fe40000011445 */
[C---:B------:R-:W-:Y:S02]  /*3720*/  SHF.L.U64.HI R72, R70.reuse, 0x1, R17 ;  /* 0x0000000146487819 */ /* 0x040fe40000010211 */
[----:B-1----:R-:W-:Y:S01]  /*3730*/  LEA R14, P5, R70, R74, 0x1 ;  /* 0x0000004a460e7211 */ /* 0x002fe200078a08ff */
[----:B------:R-:W-:Y:S01]  /*3740*/  IMAD.X R19, R75, 0x1, R16, P6 ;  /* 0x000000014b137824 */ /* 0x000fe200030e0610 */
[----:B------:R-:W-:-:S02]  /*3750*/  ISETP.GT.AND P2, PT, R33, 0x11, PT ;  /* 0x000000112100780c */ /* 0x000fc40003f44270 */
[----:B------:R-:W-:Y:S01]  /*3760*/  SHF.L.U64.HI R16, R69, 0x1, R12 ;  /* 0x0000000145107819 */ /* 0x000fe2000001020c */
[----:B------:R-:W-:Y:S01]  /*3770*/  IMAD.X R15, R75, 0x1, R72, P5 ;  /* 0x000000014b0f7824 */ /* 0x000fe200028e0648 */
[----:B--2---:R-:W-:Y:S02]  /*3780*/  LEA R4, P6, R69, R74, 0x1 ;  /* 0x0000004a45047211 */ /* 0x004fe400078c08ff */
[----:B------:R-:W-:Y:S02]  /*3790*/  PRMT R12, RZ, 0x7610, R12 ;  /* 0x00007610ff0c7816 */ /* 0x000fe4000000000c */
[----:B------:R-:W-:Y:S01]  /*37a0*/  PRMT R82, RZ, 0x7610, R82 ;  /* 0x00007610ff527816 */ /* 0x000fe20000000052 */
[----:B------:R-:W-:Y:S01]  /*37b0*/  IMAD.X R5, R75, 0x1, R16, P6 ;  /* 0x000000014b057824 */ /* 0x000fe200030e0610 */
[----:B------:R-:W-:Y:S02]  /*37c0*/  PRMT R85, RZ, 0x7610, R85 ;  /* 0x00007610ff557816 */ /* 0x000fe40000000055 */
[----:B------:R-:W-:Y:S01]  /*37d0*/  SHF.R.S32.HI R76, RZ, 0x1f, R67 ;  /* 0x0000001fff4c7819 */ /* 0x000fe20000011443 */
[----:B------:R-:W5:Y:S01]  /*37e0*/  @P3 LDG.E.U16 R12, desc[UR24][R14.64] ;  /* 0x000000180e0c3981 */ /* 0x000f62000c1e1500 */
[----:B------:R-:W-:-:S02]  /*37f0*/  ISETP.GT.AND P3, PT, R33, 0x13, PT ;  /* 0x000000132100780c */ /* 0x000fc40003f64270 */
[----:B------:R-:W-:Y:S01]  /*3800*/  SHF.R.S32.HI R13, RZ, 0x1f, R68 ;  /* 0x0000001fff0d7819 */ /* 0x000fe20000011444 */
[----:B------:R-:W5:Y:S01]  /*3810*/  @P4 LDG.E.U16 R82, desc[UR24][R18.64] ;  /* 0x0000001812524981 */ /* 0x000f62000c1e1500 */
[CC--:B------:R-:W-:Y:S02]  /*3820*/  LEA R16, P4, R67.reuse, R74.reuse, 0x1 ;  /* 0x0000004a43107211 */ /* 0x0c0fe400078808ff */
[----:B------:R-:W-:Y:S01]  /*3830*/  SHF.L.U64.HI R76, R67, 0x1, R76 ;  /* 0x00000001434c7819 */ /* 0x000fe2000001024c */
[----:B------:R0:W5:Y:S01]  /*3840*/  @P2 LDG.E.U16 R85, desc[UR24][R4.64] ;  /* 0x0000001804552981 */ /* 0x000162000c1e1500 */
[C---:B------:R-:W-:Y:S02]  /*3850*/  LEA R78, P5, R68.reuse, R74, 0x1 ;  /* 0x0000004a444e7211 */ /* 0x040fe400078a08ff */
[----:B------:R-:W-:Y:S01]  /*3860*/  SHF.L.U64.HI R72, R68, 0x1, R13 ;  /* 0x0000000144487819 */ /* 0x000fe2000001020d */
[----:B------:R-:W-:Y:S01]  /*3870*/  IMAD.X R17, R75, 0x1, R76, P4 ;  /* 0x000000014b117824 */ /* 0x000fe200020e064c */
[----:B------:R-:W-:-:S02]  /*3880*/  ISETP.GT.AND P2, PT, R33, 0x14, PT ;  /* 0x000000142100780c */ /* 0x000fc40003f44270 */
[----:B------:R-:W-:Y:S02]  /*3890*/  PRMT R80, RZ, 0x7610, R80 ;  /* 0x00007610ff507816 */ /* 0x000fe40000000050 */
[----:B0-----:R-:W-:Y:S02]  /*38a0*/  SHF.R.S32.HI R5, RZ, 0x1f, R66 ;  /* 0x0000001fff057819 */ /* 0x001fe40000011442 */
[C---:B------:R-:W-:Y:S01]  /*38b0*/  LEA R4, P4, R66.reuse, R74, 0x1 ;  /* 0x0000004a42047211 */ /* 0x040fe200078808ff */
[----:B------:R-:W-:Y:S01]  /*38c0*/  IMAD.X R79, R75, 0x1, R72, P5 ;  /* 0x000000014b4f7824 */ /* 0x000fe200028e0648 */
[----:B------:R-:W-:Y:S01]  /*38d0*/  SHF.L.U64.HI R14, R66, 0x1, R5 ;  /* 0x00000001420e7819 */ /* 0x000fe20000010205 */
[----:B------:R0:W5:Y:S01]  /*38e0*/  @P3 LDG.E.U16 R80, desc[UR24][R16.64] ;  /* 0x0000001810503981 */ /* 0x000162000c1e1500 */
[----:B------:R-:W-:Y:S02]  /*38f0*/  SHF.R.S32.HI R72, RZ, 0x1f, R65 ;  /* 0x0000001fff487819 */ /* 0x000fe40000011441 */
[----:B------:R-:W-:Y:S01]  /*3900*/  ISETP.GT.AND P3, PT, R33, 0x15, PT ;  /* 0x000000152100780c */ /* 0x000fe20003f64270 */
[--C-:B------:R-:W-:Y:S01]  /*3910*/  IMAD.X R5, R75, 0x1, R14.reuse, P4 ;  /* 0x000000014b057824 */ /* 0x100fe200020e060e */
[----:B------:R-:W-:-:S02]  /*3920*/  PRMT R14, RZ, 0x7610, R14 ;  /* 0x00007610ff0e7816 */ /* 0x000fc4000000000e */
[C---:B------:R-:W-:Y:S02]  /*3930*/  LEA R18, P4, R65.reuse, R74, 0x1 ;  /* 0x0000004a41127211 */ /* 0x040fe400078808ff */
[----:B------:R-:W-:Y:S02]  /*3940*/  SHF.L.U64.HI R72, R65, 0x1, R72 ;  /* 0x0000000141487819 */ /* 0x000fe40000010248 */
[----:B------:R-:W-:Y:S01]  /*3950*/  SHF.R.S32.HI R15, RZ, 0x1f, R64 ;  /* 0x0000001fff0f7819 */ /* 0x000fe20000011440 */
[----:B------:R1:W5:Y:S01]  /*3960*/  @P2 LDG.E.U16 R14, desc[UR24][R4.64] ;  /* 0x00000018040e2981 */ /* 0x000362000c1e1500 */
[----:B------:R-:W-:Y:S01]  /*3970*/  ISETP.GT.AND P6, PT, R33, 0x12, PT ;  /* 0x000000122100780c */ /* 0x000fe20003fc4270 */
[----:B------:R-:W-:Y:S01]  /*3980*/  IMAD.X R19, R75, 0x1, R72, P4 ;  /* 0x000000014b137824 */ /* 0x000fe200020e0648 */
[----:B------:R-:W-:Y:S02]  /*3990*/  PRMT R83, RZ, 0x7610, R83 ;  /* 0x00007610ff537816 */ /* 0x000fe40000000053 */
[----:B------:R-:W-:-:S02]  /*39a0*/  SHF.L.U64.HI R72, R64, 0x1, R15 ;  /* 0x0000000140487819 */ /* 0x000fc4000001020f */
[-C--:B0-----:R-:W-:Y:S02]  /*39b0*/  LEA R16, P2, R64, R74.reuse, 0x1 ;  /* 0x0000004a40107211 */ /* 0x081fe400078408ff */
[----:B------:R-:W5:Y:S01]  /*39c0*/  @P3 LDG.E.U16 R83, desc[UR24][R18.64] ;  /* 0x0000001812533981 */ /* 0x000f62000c1e1500 */
[----:B------:R-:W-:Y:S02]  /*39d0*/  PRMT R13, RZ, 0x7610, R13 ;  /* 0x00007610ff0d7816 */ /* 0x000fe4000000000d */
[----:B------:R-:W-:Y:S01]  /*39e0*/  IMAD.X R17, R75, 0x1, R72, P2 ;  /* 0x000000014b117824 */ /* 0x000fe200010e0648 */
[----:B------:R-:W-:Y:S02]  /*39f0*/  SHF.R.S32.HI R72, RZ, 0x1f, R63 ;  /* 0x0000001fff487819 */ /* 0x000fe4000001143f */
[----:B------:R-:W-:Y:S01]  /*3a00*/  ISETP.GT.AND P3, PT, R33, 0x17, PT ;  /* 0x000000172100780c */ /* 0x000fe20003f64270 */
[----:B------:R0:W5:Y:S01]  /*3a10*/  @P6 LDG.E.U16 R13, desc[UR24][R78.64] ;  /* 0x000000184e0d6981 */ /* 0x000162000c1e1500 */
[----:B-1----:R-:W-:-:S02]  /*3a20*/  LEA R4, P2, R63, R74, 0x1 ;  /* 0x0000004a3f047211 */ /* 0x002fc400078408ff */
[----:B------:R-:W-:Y:S02]  /*3a30*/  SHF.L.U64.HI R72, R63, 0x1, R72 ;  /* 0x000000013f487819 */ /* 0x000fe40000010248 */
[----:B------:R-:W-:-:S03]  /*3a40*/  ISETP.GT.AND P5, PT, R33, 0x16, PT ;  /* 0x000000162100780c */ /* 0x000fc60003fa4270 */
[----:B------:R-:W-:Y:S01]  /*3a50*/  IMAD.X R5, R75, 0x1, R72, P2 ;  /* 0x000000014b057824 */ /* 0x000fe200010e0648 */
[----:B0-----:R-:W-:Y:S02]  /*3a60*/  PRMT R78, RZ, 0x7610, R78 ;  /* 0x00007610ff4e7816 */ /* 0x001fe4000000004e */
[----:B------:R-:W-:Y:S02]  /*3a70*/  SHF.R.S32.HI R18, RZ, 0x1f, R45 ;  /* 0x0000001fff127819 */ /* 0x000fe4000001142d */
[----:B------:R-:W-:Y:S02]  /*3a80*/  PRMT R15, RZ, 0x7610, R15 ;  /* 0x00007610ff0f7816 */ /* 0x000fe4000000000f */
[----:B------:R-:W5:Y:S01]  /*3a90*/  @P3 LDG.E.U16 R78, desc[UR24][R4.64] ;  /* 0x00000018044e3981 */ /* 0x000f62000c1e1500 */
[----:B------:R-:W-:Y:S02]  /*3aa0*/  ISETP.GT.AND P3, PT, R33, 0x18, PT ;  /* 0x000000182100780c */ /* 0x000fe40003f64270 */
[C---:B------:R-:W-:Y:S01]  /*3ab0*/  SHF.L.U64.HI R72, R45.reuse, 0x1, R18 ;  /* 0x000000012d487819 */ /* 0x040fe20000010212 */
[----:B------:R0:W5:Y:S01]  /*3ac0*/  @P5 LDG.E.U16 R15, desc[UR24][R16.64] ;  /* 0x00000018100f5981 */ /* 0x000162000c1e1500 */
[----:B------:R-:W-:-:S05]  /*3ad0*/  LEA R18, P2, R45, R74, 0x1 ;  /* 0x0000004a2d127211 */ /* 0x000fca00078408ff */
[----:B------:R-:W-:Y:S01]  /*3ae0*/  IMAD.X R19, R75, 0x1, R72, P2 ;  /* 0x000000014b137824 */ /* 0x000fe200010e0648 */
[----:B0-----:R-:W-:Y:S02]  /*3af0*/  PRMT R16, RZ, 0x7610, R16 ;  /* 0x00007610ff107816 */ /* 0x001fe40000000010 */
[----:B------:R-:W-:-:S04]  /*3b00*/  SHF.R.S32.HI R17, RZ, 0x1f, R44 ;  /* 0x0000001fff117819 */ /* 0x000fc8000001142c */
[----:B------:R0:W5:Y:S01]  /*3b10*/  @P3 LDG.E.U16 R16, desc[UR24][R18.64] ;  /* 0x0000001812103981 */ /* 0x000162000c1e1500 */
[----:B------:R-:W-:Y:S02]  /*3b20*/  ISETP.GT.AND P3, PT, R33, 0x19, PT ;  /* 0x000000192100780c */ /* 0x000fe40003f64270 */
[C---:B------:R-:W-:Y:S02]  /*3b30*/  SHF.L.U64.HI R72, R44.reuse, 0x1, R17 ;  /* 0x000000012c487819 */ /* 0x040fe40000010211 */
[----:B------:R-:W-:Y:S02]  /*3b40*/  LEA R4, P2, R44, R74, 0x1 ;  /* 0x0000004a2c047211 */ /* 0x000fe400078408ff */
[----:B------:R-:W-:-:S03]  /*3b50*/  PRMT R81, RZ, 0x7610, R81 ;  /* 0x00007610ff517816 */ /* 0x000fc60000000051 */
[----:B------:R-:W-:Y:S01]  /*3b60*/  IMAD.X R5, R75, 0x1, R72, P2 ;  /* 0x000000014b057824 */ /* 0x000fe200010e0648 */
[----:B------:R-:W-:-:S04]  /*3b70*/  SHF.R.S32.HI R72, RZ, 0x1f, R43 ;  /* 0x0000001fff487819 */ /* 0x000fc8000001142b */
[----:B------:R1:W5:Y:S01]  /*3b80*/  @P3 LDG.E.U16 R81, desc[UR24][R4.64] ;  /* 0x0000001804513981 */ /* 0x000362000c1e1500 */
[----:B------:R-:W-:Y:S02]  /*3b90*/  ISETP.GT.AND P3, PT, R33, 0x1a, PT ;  /* 0x0000001a2100780c */ /* 0x000fe40003f64270 */
[C---:B------:R-:W-:Y:S02]  /*3ba0*/  SHF.L.U64.HI R72, R43.reuse, 0x1, R72 ;  /* 0x000000012b487819 */ /* 0x040fe40000010248 */
[----:B0-----:R-:W-:Y:S02]  /*3bb0*/  LEA R18, P2, R43, R74, 0x1 ;  /* 0x0000004a2b127211 */ /* 0x001fe400078408ff */
[----:B------:R-:W-:-:S03]  /*3bc0*/  PRMT R17, RZ, 0x7610, R17 ;  /* 0x00007610ff117816 */ /* 0x000fc60000000011 */
[----:B------:R-:W-:Y:S01]  /*3bd0*/  IMAD.X R19, R75, 0x1, R72, P2 ;  /* 0x000000014b137824 */ /* 0x000fe200010e0648 */
[----:B------:R-:W-:-:S04]  /*3be0*/  SHF.R.S32.HI R79, RZ, 0x1f, R42 ;  /* 0x0000001fff4f7819 */ /* 0x000fc8000001142a */
[----:B------:R0:W5:Y:S01]  /*3bf0*/  @P3 LDG.E.U16 R17, desc[UR24][R18.64] ;  /* 0x0000001812113981 */ /* 0x000162000c1e1500 */
[----:B------:R-:W-:Y:S02]  /*3c00*/  ISETP.GT.AND P3, PT, R33, 0x1b, PT ;  /* 0x0000001b2100780c */ /* 0x000fe40003f64270 */
[C---:B------:R-:W-:Y:S02]  /*3c10*/  SHF.L.U64.HI R72, R42.reuse, 0x1, R79 ;  /* 0x000000012a487819 */ /* 0x040fe4000001024f */
[----:B-1----:R-:W-:Y:S02]  /*3c20*/  LEA R4, P2, R42, R74, 0x1 ;  /* 0x0000004a2a047211 */ /* 0x002fe400078408ff */
[----:B------:R-:W-:-:S03]  /*3c30*/  PRMT R76, RZ, 0x7610, R76 ;  /* 0x00007610ff4c7816 */ /* 0x000fc6000000004c */
[----:B------:R-:W-:Y:S01]  /*3c40*/  IMAD.X R5, R75, 0x1, R72, P2 ;  /* 0x000000014b057824 */ /* 0x000fe200010e0648 */
[----:B------:R-:W-:-:S04]  /*3c50*/  SHF.R.S32.HI R72, RZ, 0x1f, R41 ;  /* 0x0000001fff487819 */ /* 0x000fc80000011429 */
[----:B------:R1:W5:Y:S01]  /*3c60*/  @P3 LDG.E.U16 R76, desc[UR24][R4.64] ;  /* 0x00000018044c3981 */ /* 0x000362000c1e1500 */
[----:B------:R-:W-:Y:S02]  /*3c70*/  ISETP.GT.AND P3, PT, R33, 0x1c, PT ;  /* 0x0000001c2100780c */ /* 0x000fe40003f64270 */
[C---:B------:R-:W-:Y:S02]  /*3c80*/  SHF.L.U64.HI R72, R41.reuse, 0x1, R72 ;  /* 0x0000000129487819 */ /* 0x040fe40000010248 */
[----:B0-----:R-:W-:Y:S02]  /*3c90*/  PRMT R18, RZ, 0x7610, R18 ;  /* 0x00007610ff127816 */ /* 0x001fe40000000012 */
[----:B-1----:R-:W-:-:S05]  /*3ca0*/  LEA R4, P2, R41, R74, 0x1 ;  /* 0x0000004a29047211 */ /* 0x002fca00078408ff */
[----:B------:R-:W-:Y:S01]  /*3cb0*/  IMAD.X R5, R75, 0x1, R72, P2 ;  /* 0x000000014b057824 */ /* 0x000fe200010e0648 */
[----:B------:R-:W-:-:S04]  /*3cc0*/  SHF.R.S32.HI R19, RZ, 0x1f, R40 ;  /* 0x0000001fff137819 */ /* 0x000fc80000011428 */
[----:B------:R0:W5:Y:S01]  /*3cd0*/  @P3 LDG.E.U16 R18, desc[UR24][R4.64] ;  /* 0x0000001804123981 */ /* 0x000162000c1e1500 */
[----:B------:R-:W-:Y:S02]  /*3ce0*/  ISETP.GT.AND P3, PT, R33, 0x1d, PT ;  /* 0x0000001d2100780c */ /* 0x000fe40003f64270 */
[C---:B------:R-:W-:Y:S02]  /*3cf0*/  SHF.L.U64.HI R72, R40.reuse, 0x1, R19 ;  /* 0x0000000128487819 */ /* 0x040fe40000010213 */
[----:B------:R-:W-:Y:S02]  /*3d00*/  PRMT R79, RZ, 0x7610, R79 ;  /* 0x00007610ff4f7816 */ /* 0x000fe4000000004f */
[----:B0-----:R-:W-:-:S05]  /*3d10*/  LEA R4, P2, R40, R74, 0x1 ;  /* 0x0000004a28047211 */ /* 0x001fca00078408ff */
[----:B------:R-:W-:Y:S01]  /*3d20*/  IMAD.X R5, R75, 0x1, R72, P2 ;  /* 0x000000014b057824 */ /* 0x000fe200010e0648 */
[----:B------:R-:W-:-:S04]  /*3d30*/  SHF.R.S32.HI R72, RZ, 0x1f, R77 ;  /* 0x0000001fff487819 */ /* 0x000fc8000001144d */
[----:B------:R0:W5:Y:S01]  /*3d40*/  @P3 LDG.E.U16 R79, desc[UR24][R4.64] ;  /* 0x00000018044f3981 */ /* 0x000162000c1e1500 */
[----:B------:R-:W-:Y:S02]  /*3d50*/  ISETP.GT.AND P3, PT, R33, 0x1e, PT ;  /* 0x0000001e2100780c */ /* 0x000fe40003f64270 */
[C---:B------:R-:W-:Y:S02]  /*3d60*/  SHF.L.U64.HI R72, R77.reuse, 0x1, R72 ;  /* 0x000000014d487819 */ /* 0x040fe40000010248 */
[----:B------:R-:W-:Y:S02]  /*3d70*/  PRMT R19, RZ, 0x7610, R19 ;  /* 0x00007610ff137816 */ /* 0x000fe40000000013 */
[----:B0-----:R-:W-:-:S05]  /*3d80*/  LEA R4, P2, R77, R74, 0x1 ;  /* 0x0000004a4d047211 */ /* 0x001fca00078408ff */
[----:B------:R-:W-:-:S05]  /*3d90*/  IMAD.X R5, R75, 0x1, R72, P2 ;  /* 0x000000014b057824 */ /* 0x000fca00010e0648 */
[----:B------:R0:W5:Y:S01]  /*3da0*/  @P3 LDG.E.U16 R19, desc[UR24][R4.64] ;  /* 0x0000001804133981 */ /* 0x000162000c1e1500 */
[----:B------:R-:W-:Y:S02]  /*3db0*/  ISETP.GT.AND P3, PT, R33, 0x1f, PT ;  /* 0x0000001f2100780c */ /* 0x000fe40003f64270 */
[----:B0-----:R-:W-:-:S05]  /*3dc0*/  LEA R4, P2, R39, R74, 0x1 ;  /* 0x0000004a27047211 */ /* 0x001fca00078408ff */
[----:B------:R-:W-:Y:S01]  /*3dd0*/  IMAD.X R5, R75, 0x1, R62, P2 ;  /* 0x000000014b057824 */ /* 0x000fe200010e063e */
[----:B------:R-:W-:Y:S01]  /*3de0*/  ISETP.GT.AND P2, PT, R33, RZ, PT ;  /* 0x000000ff2100720c */ /* 0x000fe20003f44270 */
[----:B------:R-:W-:Y:S01]  /*3df0*/  USHF.L.U32 UR4, UR4, 0x1f, URZ ;  /* 0x0000001f04047899 */ /* 0x000fe200080006ff */
[----:B------:R-:W-:Y:S02]  /*3e00*/  PRMT R72, RZ, 0x7610, R72 ;  /* 0x00007610ff487816 */ /* 0x000fe40000000048 */
[----:B------:R-:W-:-:S04]  /*3e10*/  PRMT R92, RZ, 0x7610, R92 ;  /* 0x00007610ff5c7816 */ /* 0x000fc8000000005c */
[----:B------:R0:W5:Y:S05]  /*3e20*/  @P3 LDG.E.U16 R72, desc[UR24][R4.64] ;  /* 0x0000001804483981 */ /* 0x00016a000c1e1500 */
[----:B------:R1:W5:Y:S01]  /*3e30*/  @P2 LDG.E.U16 R92, desc[UR24][R74.64] ;  /* 0x000000184a5c2981 */ /* 0x000362000c1e1500 */
[----:B0-----:R-:W-:-:S04]  /*3e40*/  IMAD.U32 R4, RZ, RZ, UR4 ;  /* 0x00000004ff047e24 */ /* 0x001fc8000f8e00ff */
[----:B------:R-:W0:Y:S02]  /*3e50*/  SYNCS.PHASECHK.TRANS64.TRYWAIT P2, [UR13], R4 ;  /* 0x00000004ff0075a7 */ /* 0x000e24000804110d */
[----:B01----:R-:W-:Y:S05]  /*3e60*/  @!P2 BRA `(.L_x_9) ;  /* 0x0000001400e0a947 */ /* 0x003fea0003800000 */
.L_x_17:
[----:B-----5:R-:W-:Y:S01]  /*3e70*/  PRMT R4, R92, 0x5410, R90 ;  /* 0x000054105c047816 */ /* 0x020fe2000000005a */
[C---:B------:R-:W-:Y:S01]  /*3e80*/  IMAD.WIDE R48, R73.reuse, 0x2, R48 ;  /* 0x0000000249307825 */ /* 0x040fe200078e0230 */
[----:B------:R-:W-:Y:S02]  /*3e90*/  PRMT R5, R88, 0x5410, R93 ;  /* 0x0000541058057816 */ /* 0x000fe4000000005d */
[----:B------:R-:W-:Y:S01]  /*3ea0*/  PRMT R6, R6, 0x5410, R91 ;  /* 0x0000541006067816 */ /* 0x000fe2000000005b */
[----:B------:R-:W-:Y:S01]  /*3eb0*/  IMAD.WIDE R50, R73, 0x2, R50 ;  /* 0x0000000249327825 */ /* 0x000fe200078e0232 */
[----:B------:R-:W-:Y:S02]  /*3ec0*/  PRMT R7, R7, 0x5410, R86 ;  /* 0x0000541007077816 */ /* 0x000fe40000000056 */
[----:B------:R-:W-:Y:S01]  /*3ed0*/  PRMT R8, R8, 0x5410, R89 ;  /* 0x0000541008087816 */ /* 0x000fe20000000059 */
[----:B------:R-:W-:Y:S01]  /*3ee0*/  IMAD.WIDE R54, R73, 0x2, R54 ;  /* 0x0000000249367825 */ /* 0x000fe200078e0236 */
[----:B------:R-:W-:-:S02]  /*3ef0*/  PRMT R9, R9, 0x5410, R84 ;  /* 0x0000541009097816 */ /* 0x000fc40000000054 */
[----:B------:R-:W-:Y:S01]  /*3f00*/  PRMT R10, R10, 0x5410, R87 ;  /* 0x000054100a0a7816 */ /* 0x000fe20000000057 */
[----:B------:R-:W-:Y:S01]  /*3f10*/  IMAD.WIDE R60, R73, 0x2, R60 ;  /* 0x00000002493c7825 */ /* 0x000fe200078e023c */
        /* <DEDUP_REMOVED lines=13> */
[----:B------:R-:W-:Y:S02]  /*3ff0*/  LOP3.LUT R82, R34, 0x1f, RZ, 0xc0, !PT ;  /* 0x0000001f22527812 */ /* 0x000fe400078ec0ff */
[----:B------:R0:W-:Y:S01]  /*4000*/  STTM.x16 tmem[UR12+0x20], R4 ;  /* 0x00002004000079ed */ /* 0x0001e2000824000c */
[----:B------:R-:W1:Y:S01]  /*4010*/  FENCE.VIEW.ASYNC.T ;  /* 0x00000000000073c6 */ /* 0x000e620000000200 */
[----:B------:R-:W-:-:S02]  /*4020*/  ISETP.GE.AND P2, PT, R82, R33, PT ;  /* 0x000000215200720c */ /* 0x000fc40003f46270 */
[----:B------:R-:W-:Y:S01]  /*4030*/  PRMT R79, RZ, 0x7610, R79 ;  /* 0x00007610ff4f7816 */ /* 0x000fe2000000004f */
[----:B-1----:R-:W-:Y:S01]  /*4040*/  BAR.SYNC.DEFER_BLOCKING 0x0 ;  /* 0x0000000000007b1d */ /* 0x002fe20000010000 */
[----:B------:R-:W-:Y:S02]  /*4050*/  PRMT R81, RZ, 0x7610, R81 ;  /* 0x00007610ff517816 */ /* 0x000fe40000000051 */
[----:B------:R-:W-:-:S07]  /*4060*/  PRMT R72, RZ, 0x7610, R72 ;  /* 0x00007610ff487816 */ /* 0x000fce0000000048 */
[----:B------:R-:W2:Y:S04]  /*4070*/  @!P2 LDG.E.U16 R79, desc[UR24][R60.64] ;  /* 0x000000183c4fa981 */ /* 0x000ea8000c1e1500 */
[----:B------:R-:W3:Y:S04]  /*4080*/  @!P2 LDG.E.U16 R81, desc[UR24][R54.64] ;  /* 0x000000183651a981 */ /* 0x000ee8000c1e1500 */
[----:B------:R-:W4:Y:S01]  /*4090*/  @!P2 LDG.E.U16 R72, desc[UR24][R56.64] ;  /* 0x000000183848a981 */ /* 0x000f22000c1e1500 */
[----:B0-----:R-:W-:Y:S02]  /*40a0*/  PRMT R5, RZ, 0x7610, R5 ;  /* 0x00007610ff057816 */ /* 0x001fe40000000005 */
[----:B------:R-:W-:-:S02]  /*40b0*/  PRMT R7, RZ, 0x7610, R7 ;  /* 0x00007610ff077816 */ /* 0x000fc40000000007 */
[----:B------:R-:W-:Y:S02]  /*40c0*/  PRMT R4, RZ, 0x7610, R4 ;  /* 0x00007610ff047816 */ /* 0x000fe40000000004 */
[----:B------:R-:W-:Y:S01]  /*40d0*/  PRMT R6, RZ, 0x7610, R6 ;  /* 0x00007610ff067816 */ /* 0x000fe20000000006 */
[----:B------:R-:W4:Y:S01]  /*40e0*/  @!P2 LDG.E.U16 R5, desc[UR24][R50.64] ;  /* 0x000000183205a981 */ /* 0x000f22000c1e1500 */
[----:B------:R-:W-:-:S03]  /*40f0*/  PRMT R8, RZ, 0x7610, R8 ;  /* 0x00007610ff087816 */ /* 0x000fc60000000008 */
[----:B------:R-:W4:Y:S04]  /*4100*/  @!P2 LDG.E.U16 R7, desc[UR24][R48.64] ;  /* 0x000000183007a981 */ /* 0x000f28000c1e1500 */
[----:B------:R-:W4:Y:S04]  /*4110*/  @!P2 LDG.E.U16 R4, desc[UR24][R52.64] ;  /* 0x000000183404a981 */ /* 0x000f28000c1e1500 */
[----:B------:R-:W4:Y:S04]  /*4120*/  @!P2 LDG.E.U16 R6, desc[UR24][R46.64] ;  /* 0x000000182e06a981 */ /* 0x000f28000c1e1500 */
[----:B------:R-:W4:Y:S01]  /*4130*/  @!P2 LDG.E.U16 R8, desc[UR24][R58.64] ;  /* 0x000000183a08a981 */ /* 0x000f22000c1e1500 */
[----:B------:R-:W-:Y:S01]  /*4140*/  BAR.SYNC.DEFER_BLOCKING 0x0 ;  /* 0x0000000000007b1d */ /* 0x000fe20000010000 */
[----:B------:R-:W-:-:S04]  /*4150*/  ULEA UR13, UR22, UR11, 0x3 ;  /* 0x0000000b160d7291 */ /* 0x000fc8000f8e18ff */
[----:B------:R-:W-:Y:S01]  /*4160*/  UIADD3 UR13, UPT, UPT, UR13, 0x1000, URZ ;  /* 0x000010000d0d7890 */ /* 0x000fe2000fffe0ff */
[----:B--2---:R0:W-:Y:S04]  /*4170*/  STS.U16 [R36+UR11+0x800], R79 ;  /* 0x0008004f24007988 */ /* 0x0041e8000800040b */
[----:B---3--:R0:W-:Y:S04]  /*4180*/  STS.U16 [R36+UR11+0xa00], R81 ;  /* 0x000a005124007988 */ /* 0x0081e8000800040b */
[----:B----4-:R0:W-:Y:S04]  /*4190*/  STS.U16 [R36+UR11+0xc00], R5 ;  /* 0x000c000524007988 */ /* 0x0101e8000800040b */
[----:B------:R0:W-:Y:S04]  /*41a0*/  STS.U16 [R36+UR11+0xe00], R7 ;  /* 0x000e000724007988 */ /* 0x0001e8000800040b */
[----:B------:R0:W-:Y:S04]  /*41b0*/  STS.U16 [R35+UR11+0x900], R72 ;  /* 0x0009004823007988 */ /* 0x0001e8000800040b */
[----:B------:R0:W-:Y:S04]  /*41c0*/  STS.U16 [R35+UR11+0xb00], R4 ;  /* 0x000b000423007988 */ /* 0x0001e8000800040b */
[----:B------:R0:W-:Y:S04]  /*41d0*/  STS.U16 [R35+UR11+0xd00], R6 ;  /* 0x000d000623007988 */ /* 0x0001e8000800040b */
[----:B------:R0:W-:Y:S01]  /*41e0*/  STS.U16 [R35+UR11+0xf00], R8 ;  /* 0x000f000823007988 */ /* 0x0001e2000800040b */
[----:B------:R1:W-:Y:S06]  /*41f0*/  MEMBAR.ALL.CTA ;  /* 0x0000000000007992 */ /* 0x0003ec0000008000 */
[----:B-1----:R-:W1:Y:S02]  /*4200*/  FENCE.VIEW.ASYNC.S ;  /* 0x00000000000073c6 */ /* 0x002e640000000000 */
[----:B-1----:R-:W-:Y:S06]  /*4210*/  BAR.SYNC.DEFER_BLOCKING 0x0 ;  /* 0x0000000000007b1d */ /* 0x002fec0000010000 */
[----:B------:R-:W-:Y:S05]  /*4220*/  @P0 BRA `(.L_x_10) ;  /* 0x0000000000380947 */ /* 0x000fea0003800000 */
[----:B------:R-:W-:Y:S01]  /*4230*/  UIADD3 UR23, UPT, UPT, UR10, 0x28, URZ ;  /* 0x000000280a177890 */ /* 0x000fe2000fffe0ff */
[----:B------:R-:W-:Y:S01]  /*4240*/  UMOV UR16, UR6 ;  /* 0x0000000600107c82 */ /* 0x000fe20008000000 */
[----:B------:R-:W-:Y:S01]  /*4250*/  UMOV UR17, 0x80004020 ;  /* 0x8000402000117882 */ /* 0x000fe20000000000 */
[----:B------:R-:W-:Y:S01]  /*4260*/  UMOV UR18, 0x0 ;  /* 0x0000000000127882 */ /* 0x000fe20000000000 */
[----:B------:R-:W-:Y:S01]  /*4270*/  UMOV UR19, 0x8080010 ;  /* 0x0808001000137882 */ /* 0x000fe20000000000 */
[----:B------:R-:W-:Y:S01]  /*4280*/  UMOV UR8, UR13 ;  /* 0x0000000d00087c82 */ /* 0x000fe20008000000 */
[----:B------:R-:W-:Y:S01]  /*4290*/  UMOV UR9, URZ ;  /* 0x000000ff00097c82 */ /* 0x000fe20008000000 */
[----:B------:R-:W-:Y:S01]  /*42a0*/  UMOV UR26, 0x0 ;  /* 0x00000000001a7882 */ /* 0x000fe20000000000 */
[----:B------:R-:W-:Y:S01]  /*42b0*/  UMOV UR27, 0x8080010 ;  /* 0x08080010001b7882 */ /* 0x000fe20000000000 */
[----:B------:R1:W-:Y:S01]  /*42c0*/  UTCHMMA tmem[UR20], gdesc[UR16], tmem[UR10], tmem[UR18], idesc[UR19], UPT ;  /* 0x00ff1210140079ea */ /* 0x0003e2000b80000a */
[----:B------:R-:W-:Y:S01]  /*42d0*/  UMOV UR4, UR8 ;  /* 0x0000000800047c82 */ /* 0x000fe20008000000 */
[----:B------:R1:W-:Y:S01]  /*42e0*/  UTCHMMA tmem[UR23], gdesc[UR14], tmem[UR10], tmem[UR26], idesc[UR27], UPT ;  /* 0x00ff1a0e170079ea */ /* 0x0003e2000b80000a */
[----:B------:R1:W-:Y:S01]  /*42f0*/  UTCBAR [UR4], URZ ;  /* 0x000000ff040073e9 */ /* 0x0003e200080000ff */
[----:B------:R-:W-:-:S02]  /*4300*/  NOP ;  /* 0x0000000000007918 */ /* 0x000fc40000000000 */
.L_x_10:
[----:B------:R-:W-:Y:S01]  /*4310*/  UIADD3 UR22, UPT, UPT, UR22, 0x1, URZ ;  /* 0x0000000116167890 */ /* 0x000fe2000fffe0ff */
[----:B------:R-:W-:Y:S01]  /*4320*/  IMAD.WIDE R74, R37, 0x2, R74 ;  /* 0x00000002254a7825 */ /* 0x000fe200078e024a */
[----:B------:R-:W-:Y:S02]  /*4330*/  UIADD3 UR21, UPT, UPT, UR21, -0x1, URZ ;  /* 0xffffffff15157890 */ /* 0x000fe4000fffe0ff */
[----:B------:R-:W-:Y:S01]  /*4340*/  UISETP.GT.AND UP1, UPT, UR22, 0x1, UPT ;  /* 0x000000011600788c */ /* 0x000fe2000bf24270 */
[----:B------:R-:W-:-:S03]  /*4350*/  VIADD R33, R33, 0xffffffe0 ;  /* 0xffffffe021217836 */ /* 0x000fc60000000000 */
[----:B-1----:R-:W-:Y:S02]  /*4360*/  USEL UR4, URZ, 0x1, !UP1 ;  /* 0x00000001ff047887 */ /* 0x002fe4000c800000 */
[----:B------:R-:W-:Y:S02]  /*4370*/  USEL UR22, UR22, URZ, !UP1 ;  /* 0x000000ff16167287 */ /* 0x000fe4000c800000 */
[----:B------:R-:W-:Y:S02]  /*4380*/  UISETP.NE.U32.AND UP1, UPT, UR21, URZ, UPT ;  /* 0x000000ff1500728c */ /* 0x000fe4000bf25070 */
[----:B------:R-:W-:-:S03]  /*4390*/  ULOP3.LUT UR8, UR5, UR4, URZ, 0x3c, !UPT ;  /* 0x0000000405087292 */ /* 0x000fc6000f8e3cff */
[----:B------:R-:W-:-:S04]  /*43a0*/  UMOV UR4, UR5 ;  /* 0x0000000500047c82 */ /* 0x000fc80008000000 */
[----:B------:R-:W-:Y:S01]  /*43b0*/  UMOV UR5, UR8 ;  /* 0x0000000800057c82 */ /* 0x000fe20008000000 */
[----:B------:R-:W-:Y:S05]  /*43c0*/  BRA.U UP1, `(.L_x_11) ;  /* 0xffffffed01387547 */ /* 0x000fea000b83ffff */
.L_x_8:
[----:B------:R-:W-:Y:S01]  /*43d0*/  ISETP.GE.AND P0, PT, R3, 0x20, PT ;  /* 0x000000200300780c */ /* 0x000fe20003f06270 */
[----:B------:R-:W2:Y:S01]  /*43e0*/  LDCU UR5, c[0x0][0x3b4] ;  /* 0x00007680ff0577ac */ /* 0x000ea20008000800 */
[----:B------:R-:W3:Y:S11]  /*43f0*/  LDCU.128 UR16, c[0x0][0x390] ;  /* 0x00007200ff1077ac */ /* 0x000ef60008000c00 */
[----:B------:R-:W-:Y:S05]  /*4400*/  @!P0 BRA `(.L_x_12) ;  /* 0x0000000000108947 */ /* 0x000fea0003800000 */
[----:B------:R-:W-:-:S06]  /*4410*/  USHF.L.U32 UR4, UR4, 0x1f, URZ ;  /* 0x0000001f04047899 */ /* 0x000fcc00080006ff */
[----:B------:R-:W-:-:S04]  /*4420*/  IMAD.U32 R3, RZ, RZ, UR4 ;  /* 0x00000004ff037e24 */ /* 0x000fc8000f8e00ff */
[----:B------:R-:W4:Y:S02]  /*4430*/  SYNCS.PHASECHK.TRANS64.TRYWAIT P0, [UR13], R3 ;  /* 0x00000003ff0075a7 */ /* 0x000f24000800110d */
[----:B----4-:R-:W-:Y:S05]  /*4440*/  @!P0 BRA `(.L_x_13) ;  /* 0x0000001000748947 */ /* 0x010fea0003800000 */
.L_x_12:
[----:B------:R-:W-:Y:S01]  /*4450*/  BAR.SYNC.DEFER_BLOCKING 0x0 ;  /* 0x0000000000007b1d */ /* 0x000fe20000010000 */
[----:B------:R-:W-:Y:S01]  /*4460*/  VIADD R37, R0, 0x1 ;  /* 0x0000000100257836 */ /* 0x000fe20000000000 */
[C---:B---3--:R-:W-:Y:S01]  /*4470*/  ISETP.GE.AND P0, PT, R2.reuse, UR18, PT ;  /* 0x0000001202007c0c */ /* 0x048fe2000bf06270 */
[----:B--2---:R-:W-:Y:S02]  /*4480*/  IMAD R3, R2, UR5, RZ ;  /* 0x0000000502037c24 */ /* 0x004fe4000f8e02ff */
[C---:B01----:R-:W-:Y:S01]  /*4490*/  VIADD R36, R0.reuse, 0x3 ;  /* 0x0000000300247836 */ /* 0x043fe20000000000 */
[----:B------:R-:W0:Y:S01]  /*44a0*/  LDCU UR4, c[0x0][0x3b8] ;  /* 0x00007700ff0477ac */ /* 0x000e220008000800 */
[----:B------:R-:W-:Y:S01]  /*44b0*/  ISETP.LT.AND P3, PT, R37, UR19, !P0 ;  /* 0x0000001325007c0c */ /* 0x000fe2000c761270 */
[C---:B------:R-:W-:Y:S01]  /*44c0*/  VIADD R38, R0.reuse, 0x2 ;  /* 0x0000000200267836 */ /* 0x040fe20000000000 */
[C---:B------:R-:W-:Y:S01]  /*44d0*/  LEA R2, P2, R3.reuse, UR16, 0x1 ;  /* 0x0000001003027c11 */ /* 0x040fe2000f8408ff */
[C---:B------:R-:W-:Y:S01]  /*44e0*/  VIADD R45, R0.reuse, 0x4 ;  /* 0x00000004002d7836 */ /* 0x040fe20000000000 */
[C---:B------:R-:W-:Y:S01]  /*44f0*/  ISETP.LT.AND P4, PT, R0.reuse, UR19, !P0 ;  /* 0x0000001300007c0c */ /* 0x040fe2000c781270 */
[----:B------:R-:W-:Y:S01]  /*4500*/  VIADD R44, R0, 0x5 ;  /* 0x00000005002c7836 */ /* 0x000fe20000000000 */
[----:B------:R-:W-:-:S02]  /*4510*/  LEA.HI.X.SX32 R3, R3, UR17, 0x1, P2 ;  /* 0x0000001103037c11 */ /* 0x000fc400090f0eff */
[----:B------:R-:W-:Y:S02]  /*4520*/  ISETP.LT.AND P6, PT, R36, UR19, !P0 ;  /* 0x0000001324007c0c */ /* 0x000fe4000c7c1270 */
[----:B------:R-:W-:Y:S01]  /*4530*/  ISETP.LT.AND P5, PT, R38, UR19, !P0 ;  /* 0x0000001326007c0c */ /* 0x000fe2000c7a1270 */
[----:B------:R-:W1:Y:S02]  /*4540*/  @!P1 SYNCS.CCTL.IV [UR11+0x1000] ;  /* 0x00100000ff0099b1 */ /* 0x000e64000800000b */
[----:B-1----:R-:W-:Y:S01]  /*4550*/  BAR.SYNC.DEFER_BLOCKING 0x0 ;  /* 0x0000000000007b1d */ /* 0x002fe20000010000 */
[----:B0-----:R-:W-:-:S04]  /*4560*/  IMAD R37, R0, UR4, RZ ;  /* 0x0000000400257c24 */ /* 0x001fc8000f8e02ff */
[----:B------:R-:W-:Y:S01]  /*4570*/  VIADD R39, R37, UR4 ;  /* 0x0000000425277c36 */ /* 0x000fe20008000000 */
[----:B------:R-:W0:Y:S03]  /*4580*/  LDTM.x32 R4, tmem[UR12] ;  /* 0x0000000c000479ee */ /* 0x000e2600082c0000 */
[----:B------:R-:W-:-:S04]  /*4590*/  VIADD R41, R39, UR4 ;  /* 0x0000000427297c36 */ /* 0x000fc80008000000 */
[----:B------:R-:W-:Y:S01]  /*45a0*/  VIADD R42, R41, UR4 ;  /* 0x00000004292a7c36 */ /* 0x000fe20008000000 */
[----:B------:R-:W1:Y:S01]  /*45b0*/  @!P1 SYNCS.CCTL.IV [UR11+0x1008] ;  /* 0x00100800ff0099b1 */ /* 0x000e62000800000b */
[----:B------:R-:W-:Y:S01]  /*45c0*/  LEA R36, P1, R39, R2, 0x1 ;  /* 0x0000000227247211 */ /* 0x000fe200078208ff */
[----:B------:R-:W-:Y:S01]  /*45d0*/  NOP ;  /* 0x0000000000007918 */ /* 0x000fe20000000000 */
[----:B0-----:R-:W-:Y:S02]  /*45e0*/  F2FP.F16.F32.PACK_AB R43, R5, R4 ;  /* 0x00000004052b723e */ /* 0x001fe400000000ff */
[----:B------:R-:W-:Y:S02]  /*45f0*/  LEA R4, P2, R37, R2, 0x1 ;  /* 0x0000000225047211 */ /* 0x000fe400078408ff */
[----:B------:R-:W-:Y:S01]  /*4600*/  F2FP.F16.F32.PACK_AB R6, R7, R6 ;  /* 0x000000060706723e */ /* 0x000fe200000000ff */
[----:B------:R-:W-:Y:S01]  /*4610*/  VIADD R7, R0, 0x7 ;  /* 0x0000000700077836 */ /* 0x000fe20000000000 */
[----:B------:R-:W-:-:S02]  /*4620*/  LEA.HI.X.SX32 R5, R37, R3, 0x1, P2 ;  /* 0x0000000325057211 */ /* 0x000fc400010f0eff */
[-C--:B------:R-:W-:Y:S02]  /*4630*/  LEA.HI.X.SX32 R37, R39, R3.reuse, 0x1, P1 ;  /* 0x0000000327257211 */ /* 0x080fe400008f0eff */
[CC--:B------:R-:W-:Y:S01]  /*4640*/  LEA R38, P2, R41.reuse, R2.reuse, 0x1 ;  /* 0x0000000229267211 */ /* 0x0c0fe200078408ff */
[----:B------:R0:W-:Y:S01]  /*4650*/  @P4 STG.E.U16 desc[UR24][R4.64], R43 ;  /* 0x0000002b04004986 */ /* 0x0001e2000c101518 */
[C---:B------:R-:W-:Y:S02]  /*4660*/  LEA R40, P1, R42.reuse, R2, 0x1 ;  /* 0x000000022a287211 */ /* 0x040fe400078208ff */
[-C--:B------:R-:W-:Y:S02]  /*4670*/  LEA.HI.X.SX32 R39, R41, R3.reuse, 0x1, P2 ;  /* 0x0000000329277211 */ /* 0x080fe400010f0eff */
[C---:B------:R-:W-:Y:S01]  /*4680*/  LEA.HI.X.SX32 R41, R42.reuse, R3, 0x1, P1 ;  /* 0x000000032a297211 */ /* 0x040fe200008f0eff */
[----:B------:R-:W-:Y:S01]  /*4690*/  VIADD R42, R42, UR4 ;  /* 0x000000042a2a7c36 */ /* 0x000fe20008000000 */
[----:B------:R-:W-:-:S02]  /*46a0*/  ISETP.LT.AND P2, PT, R45, UR19, !P0 ;  /* 0x000000132d007c0c */ /* 0x000fc4000c741270 */
[----:B------:R-:W-:Y:S01]  /*46b0*/  F2FP.F16.F32.PACK_AB R8, R9, R8 ;  /* 0x000000080908723e */ /* 0x000fe200000000ff */
[----:B------:R-:W-:Y:S01]  /*46c0*/  VIADD R9, R0, 0x9 ;  /* 0x0000000900097836 */ /* 0x000fe20000000000 */
[----:B------:R-:W-:Y:S01]  /*46d0*/  ISETP.LT.AND P1, PT, R44, UR19, !P0 ;  /* 0x000000132c007c0c */ /* 0x000fe2000c721270 */
[----:B------:R-:W-:Y:S01]  /*46e0*/  VIADD R44, R0, 0x6 ;  /* 0x00000006002c7836 */ /* 0x000fe20000000000 */
[----:B0-----:R-:W-:Y:S01]  /*46f0*/  PRMT R5, R43, 0x7632, R5 ;  /* 0x000076322b057816 */ /* 0x001fe20000000005 */
[----:B------:R-:W-:Y:S01]  /*4700*/  VIADD R43, R42, UR4 ;  /* 0x000000042a2b7c36 */ /* 0x000fe20008000000 */
[----:B------:R-:W-:Y:S02]  /*4710*/  F2FP.F16.F32.PACK_AB R11, R11, R10 ;  /* 0x0000000a0b0b723e */ /* 0x000fe400000000ff */
[----:B------:R-:W-:Y:S01]  /*4720*/  ISETP.LT.AND P4, PT, R44, UR19, !P0 ;  /* 0x000000132c007c0c */ /* 0x000fe2000c781270 */
[----:B------:R0:W-:Y:S01]  /*4730*/  @P3 STG.E.U16 desc[UR24][R36.64], R5 ;  /* 0x0000000524003986 */ /* 0x0001e2000c101518 */
[----:B------:R-:W-:-:S02]  /*4740*/  ISETP.LT.AND P3, PT, R7, UR19, !P0 ;  /* 0x0000001307007c0c */ /* 0x000fc4000c761270 */
[----:B------:R-:W-:Y:S02]  /*4750*/  PRMT R7, R6, 0x7632, R7 ;  /* 0x0000763206077816 */ /* 0x000fe40000000007 */
[----:B------:R-:W-:Y:S02]  /*4760*/  F2FP.F16.F32.PACK_AB R12, R13, R12 ;  /* 0x0000000c0d0c723e */ /* 0x000fe400000000ff */
[----:B------:R-:W-:Y:S02]  /*4770*/  F2FP.F16.F32.PACK_AB R14, R15, R14 ;  /* 0x0000000e0f0e723e */ /* 0x000fe400000000ff */
[----:B------:R-:W-:Y:S02]  /*4780*/  PRMT R13, R12, 0x7632, R13 ;  /* 0x000076320c0d7816 */ /* 0x000fe4000000000d */
[----:B------:R-:W-:Y:S02]  /*4790*/  F2FP.F16.F32.PACK_AB R16, R17, R16 ;  /* 0x000000101110723e */ /* 0x000fe400000000ff */
[----:B0-----:R-:W-:Y:S01]  /*47a0*/  PRMT R37, R6, 0x7610, R37 ;  /* 0x0000761006257816 */ /* 0x001fe20000000025 */
[----:B------:R-:W-:Y:S01]  /*47b0*/  VIADD R6, R0, 0x8 ;  /* 0x0000000800067836 */ /* 0x000fe20000000000 */
[----:B------:R-:W-:-:S02]  /*47c0*/  F2FP.F16.F32.PACK_AB R18, R19, R18 ;  /* 0x000000121312723e */ /* 0x000fc400000000ff */
[----:B------:R-:W-:Y:S01]  /*47d0*/  F2FP.F16.F32.PACK_AB R20, R21, R20 ;  /* 0x000000141514723e */ /* 0x000fe200000000ff */
[----:B------:R0:W-:Y:S01]  /*47e0*/  @P5 STG.E.U16 desc[UR24][R38.64], R37 ;  /* 0x0000002526005986 */ /* 0x0001e2000c101518 */
[C---:B------:R-:W-:Y:S02]  /*47f0*/  LEA R4, P5, R42.reuse, R2, 0x1 ;  /* 0x000000022a047211 */ /* 0x040fe400078a08ff */
[----:B------:R-:W-:Y:S01]  /*4800*/  F2FP.F16.F32.PACK_AB R22, R23, R22 ;  /* 0x000000161716723e */ /* 0x000fe200000000ff */
[----:B------:R2:W-:Y:S01]  /*4810*/  @P6 STG.E.U16 desc[UR24][R40.64], R7 ;  /* 0x0000000728006986 */ /* 0x0005e2000c101518 */
[----:B------:R-:W-:Y:S02]  /*4820*/  LEA.HI.X.SX32 R5, R42, R3, 0x1, P5 ;  /* 0x000000032a057211 */ /* 0x000fe400028f0eff */
[----:B------:R-:W-:Y:S02]  /*4830*/  ISETP.LT.AND P5, PT, R6, UR19, !P0 ;  /* 0x0000001306007c0c */ /* 0x000fe4000c7a1270 */
[----:B------:R-:W-:-:S02]  /*4840*/  LEA R6, P6, R43, R2, 0x1 ;  /* 0x000000022b067211 */ /* 0x000fc400078c08ff */
[----:B------:R-:W-:Y:S02]  /*4850*/  F2FP.F16.F32.PACK_AB R24, R25, R24 ;  /* 0x000000181918723e */ /* 0x000fe400000000ff */
[C---:B0-----:R-:W-:Y:S02]  /*4860*/  PRMT R39, R8.reuse, 0x7610, R39 ;  /* 0x0000761008277816 */ /* 0x041fe40000000027 */
[----:B------:R-:W-:Y:S02]  /*4870*/  PRMT R37, R8, 0x7632, R37 ;  /* 0x0000763208257816 */ /* 0x000fe40000000025 */
[C---:B--2---:R-:W-:Y:S01]  /*4880*/  LEA.HI.X.SX32 R7, R43.reuse, R3, 0x1, P6 ;  /* 0x000000032b077211 */ /* 0x044fe200030f0eff */
[----:B------:R-:W-:Y:S01]  /*4890*/  VIADD R43, R43, UR4 ;  /* 0x000000042b2b7c36 */ /* 0x000fe20008000000 */
[----:B------:R0:W-:Y:S01]  /*48a0*/  @P2 STG.E.U16 desc[UR24][R4.64], R39 ;  /* 0x0000002704002986 */ /* 0x0001e2000c101518 */
[----:B------:R-:W-:Y:S01]  /*48b0*/  ISETP.LT.AND P2, PT, R9, UR19, !P0 ;  /* 0x0000001309007c0c */ /* 0x000fe2000c741270 */
[----:B------:R-:W-:Y:S01]  /*48c0*/  VIADD R9, R0, 0xa ;  /* 0x0000000a00097836 */ /* 0x000fe20000000000 */
[----:B------:R-:W-:Y:S01]  /*48d0*/  PRMT R38, R11, 0x7632, R38 ;  /* 0x000076320b267816 */ /* 0x000fe20000000026 */
[C---:B------:R-:W-:Y:S01]  /*48e0*/  VIADD R36, R43.reuse, UR4 ;  /* 0x000000042b247c36 */ /* 0x040fe20008000000 */
[----:B------:R-:W-:Y:S01]  /*48f0*/  LEA R8, P6, R43, R2, 0x1 ;  /* 0x000000022b087211 */ /* 0x000fe200078c08ff */
[----:B------:R2:W-:Y:S01]  /*4900*/  @P1 STG.E.U16 desc[UR24][R6.64], R37 ;  /* 0x0000002506001986 */ /* 0x0005e2000c101518 */
[----:B------:R-:W-:-:S02]  /*4910*/  ISETP.LT.AND P1, PT, R9, UR19, !P0 ;  /* 0x0000001309007c0c */ /* 0x000fc4000c721270 */
[----:B------:R-:W-:Y:S02]  /*4920*/  LEA.HI.X.SX32 R9, R43, R3, 0x1, P6 ;  /* 0x000000032b097211 */ /* 0x000fe400030f0eff */
[----:B------:R-:W-:Y:S01]  /*4930*/  LEA R10, P6, R36, R2, 0x1 ;  /* 0x00000002240a7211 */ /* 0x000fe200078c08ff */
[C---:B0-----:R-:W-:Y:S01]  /*4940*/  VIADD R4, R0.reuse, 0xb ;  /* 0x0000000b00047836 */ /* 0x041fe20000000000 */
[----:B------:R-:W-:Y:S01]  /*4950*/  F2FP.F16.F32.PACK_AB R26, R27, R26 ;  /* 0x0000001a1b1a723e */ /* 0x000fe200000000ff */
[----:B------:R-:W-:Y:S01]  /*4960*/  VIADD R5, R0, 0xc ;  /* 0x0000000c00057836 */ /* 0x000fe20000000000 */
[----:B------:R-:W-:Y:S02]  /*4970*/  F2FP.F16.F32.PACK_AB R28, R29, R28 ;  /* 0x0000001c1d1c723e */ /* 0x000fe400000000ff */
[----:B------:R-:W-:Y:S02]  /*4980*/  F2FP.F16.F32.PACK_AB R30, R31, R30 ;  /* 0x0000001e1f1e723e */ /* 0x000fe400000000ff */
[----:B--2---:R-:W-:-:S02]  /*4990*/  PRMT R7, R11, 0x7610, R7 ;  /* 0x000076100b077816 */ /* 0x004fc40000000007 */
[CC--:B------:R-:W-:Y:S01]  /*49a0*/  LEA.HI.X.SX32 R11, R36.reuse, R3.reuse, 0x1, P6 ;  /* 0x00000003240b7211 */ /* 0x0c0fe200030f0eff */
[----:B------:R-:W-:Y:S01]  /*49b0*/  VIADD R36, R36, UR4 ;  /* 0x0000000424247c36 */ /* 0x000fe20008000000 */
[----:B------:R-:W-:Y:S01]  /*49c0*/  F2FP.F16.F32.PACK_AB R32, R33, R32 ;  /* 0x000000202120723e */ /* 0x000fe200000000ff */
[----:B------:R0:W-:Y:S01]  /*49d0*/  @P4 STG.E.U16 desc[UR24][R8.64], R7 ;  /* 0x0000000708004986 */ /* 0x0001e2000c101518 */
[----:B------:R-:W-:Y:S01]  /*49e0*/  ISETP.LT.AND P4, PT, R4, UR19, !P0 ;  /* 0x0000001304007c0c */ /* 0x000fe2000c781270 */
[C---:B------:R-:W-:Y:S01]  /*49f0*/  VIADD R37, R36.reuse, UR4 ;  /* 0x0000000424257c36 */ /* 0x040fe20008000000 */
[C---:B------:R-:W-:Y:S01]  /*4a00*/  LEA R4, P6, R36.reuse, R2, 0x1 ;  /* 0x0000000224047211 */ /* 0x040fe200078c08ff */
[----:B------:R2:W-:Y:S01]  /*4a10*/  @P3 STG.E.U16 desc[UR24][R10.64], R38 ;  /* 0x000000260a003986 */ /* 0x0005e2000c101518 */
[----:B------:R-:W-:Y:S02]  /*4a20*/  ISETP.LT.AND P3, PT, R5, UR19, !P0 ;  /* 0x0000001305007c0c */ /* 0x000fe4000c761270 */
[----:B------:R-:W-:-:S02]  /*4a30*/  LEA.HI.X.SX32 R5, R36, R3, 0x1, P6 ;  /* 0x0000000324057211 */ /* 0x000fc400030f0eff */
[----:B------:R-:W-:Y:S02]  /*4a40*/  LEA R6, P6, R37, R2, 0x1 ;  /* 0x0000000225067211 */ /* 0x000fe400078c08ff */
[----:B------:R-:W-:Y:S01]  /*4a50*/  F2FP.F16.F32.PACK_AB R34, R35, R34 ;  /* 0x000000222322723e */ /* 0x000fe200000000ff */
[----:B0-----:R-:W-:Y:S01]  /*4a60*/  VIADD R8, R0, 0xd ;  /* 0x0000000d00087836 */ /* 0x001fe20000000000 */
[C---:B------:R-:W-:Y:S01]  /*4a70*/  LEA.HI.X.SX32 R7, R37.reuse, R3, 0x1, P6 ;  /* 0x0000000325077211 */ /* 0x040fe200030f0eff */
[----:B------:R-:W-:Y:S01]  /*4a80*/  VIADD R37, R37, UR4 ;  /* 0x0000000425257c36 */ /* 0x000fe20008000000 */
[----:B--2---:R-:W-:Y:S01]  /*4a90*/  PRMT R11, R12, 0x7610, R11 ;  /* 0x000076100c0b7816 */ /* 0x004fe2000000000b */
[----:B------:R-:W-:Y:S02]  /*4aa0*/  VIADD R9, R0, 0xe ;  /* 0x0000000e00097836 */ /* 0x000fe40000000000 */
[----:B------:R-:W-:Y:S02]  /*4ab0*/  VIADD R12, R37, UR4 ;  /* 0x00000004250c7c36 */ /* 0x000fe40008000000 */
[----:B------:R0:W-:Y:S01]  /*4ac0*/  @P5 STG.E.U16 desc[UR24][R4.64], R11 ;  /* 0x0000000b04005986 */ /* 0x0001e2000c101518 */
[----:B------:R-:W-:-:S02]  /*4ad0*/  ISETP.LT.AND P5, PT, R8, UR19, !P0 ;  /* 0x0000001308007c0c */ /* 0x000fc4000c7a1270 */
[-C--:B------:R-:W-:Y:S01]  /*4ae0*/  LEA R8, P6, R37, R2.reuse, 0x1 ;  /* 0x0000000225087211 */ /* 0x080fe200078c08ff */
[----:B------:R2:W-:Y:S01]  /*4af0*/  @P2 STG.E.U16 desc[UR24][R6.64], R13 ;  /* 0x0000000d06002986 */ /* 0x0005e2000c101518 */
[----:B------:R-:W-:Y:S02]  /*4b00*/  ISETP.LT.AND P2, PT, R9, UR19, !P0 ;  /* 0x0000001309007c0c */ /* 0x000fe4000c741270 */
[----:B------:R-:W-:Y:S02]  /*4b10*/  LEA.HI.X.SX32 R9, R37, R3, 0x1, P6 ;  /* 0x0000000325097211 */ /* 0x000fe400030f0eff */
[----:B------:R-:W-:Y:S01]  /*4b20*/  LEA R10, P6, R12, R2, 0x1 ;  /* 0x000000020c0a7211 */ /* 0x000fe200078c08ff */
[----:B0-----:R-:W-:-:S03]  /*4b30*/  VIADD R4, R0, 0xf ;  /* 0x0000000f00047836 */ /* 0x001fc60000000000 */
[CC--:B------:R-:W-:Y:S01]  /*4b40*/  LEA.HI.X.SX32 R11, R12.reuse, R3.reuse, 0x1, P6 ;  /* 0x000000030c0b7211 */ /* 0x0c0fe200030f0eff */
[----:B------:R-:W-:Y:S01]  /*4b50*/  VIADD R12, R12, UR4 ;  /* 0x000000040c0c7c36 */ /* 0x000fe20008000000 */
[----:B------:R0:W-:Y:S01]  /*4b60*/  @P1 STG.E.U16 desc[UR24][R8.64], R14 ;  /* 0x0000000e08001986 */ /* 0x0001e2000c101518 */
[----:B--2---:R-:W-:Y:S01]  /*4b70*/  PRMT R7, R14, 0x7632, R7 ;  /* 0x000076320e077816 */ /* 0x004fe20000000007 */
[----:B------:R-:W-:Y:S01]  /*4b80*/  VIADD R5, R0, 0x10 ;  /* 0x0000001000057836 */ /* 0x000fe20000000000 */
[----:B------:R-:W-:Y:S01]  /*4b90*/  ISETP.LT.AND P1, PT, R4, UR19, !P0 ;  /* 0x0000001304007c0c */ /* 0x000fe2000c721270 */
[C---:B------:R-:W-:Y:S01]  /*4ba0*/  VIADD R13, R12.reuse, UR4 ;  /* 0x000000040c0d7c36 */ /* 0x040fe20008000000 */
[C---:B------:R-:W-:Y:S01]  /*4bb0*/  LEA R4, P6, R12.reuse, R2, 0x1 ;  /* 0x000000020c047211 */ /* 0x040fe200078c08ff */
[----:B------:R2:W-:Y:S01]  /*4bc0*/  @P4 STG.E.U16 desc[UR24][R10.64], R7 ;  /* 0x000000070a004986 */ /* 0x0005e2000c101518 */
[----:B------:R-:W-:Y:S02]  /*4bd0*/  ISETP.LT.AND P4, PT, R5, UR19, !P0 ;  /* 0x0000001305007c0c */ /* 0x000fe4000c781270 */
[----:B------:R-:W-:-:S02]  /*4be0*/  LEA.HI.X.SX32 R5, R12, R3, 0x1, P6 ;  /* 0x000000030c057211 */ /* 0x000fc400030f0eff */
[C---:B------:R-:W-:Y:S01]  /*4bf0*/  LEA R6, P6, R13.reuse, R2, 0x1 ;  /* 0x000000020d067211 */ /* 0x040fe200078c08ff */
[C---:B0-----:R-:W-:Y:S02]  /*4c00*/  VIADD R8, R0.reuse, 0x11 ;  /* 0x0000001100087836 */ /* 0x041fe40000000000 */
[----:B------:R0:W-:Y:S01]  /*4c10*/  @P3 STG.E.U16 desc[UR24][R4.64], R16 ;  /* 0x0000001004003986 */ /* 0x0001e2000c101518 */
[----:B------:R-:W-:Y:S02]  /*4c20*/  VIADD R9, R0, 0x12 ;  /* 0x0000001200097836 */ /* 0x000fe40000000000 */
[----:B------:R-:W-:Y:S02]  /*4c30*/  ISETP.LT.AND P3, PT, R8, UR19, !P0 ;  /* 0x0000001308007c0c */ /* 0x000fe4000c761270 */
[C---:B--2---:R-:W-:Y:S01]  /*4c40*/  LEA.HI.X.SX32 R7, R13.reuse, R3, 0x1, P6 ;  /* 0x000000030d077211 */ /* 0x044fe200030f0eff */
[----:B------:R-:W-:Y:S01]  /*4c50*/  VIADD R13, R13, UR4 ;  /* 0x000000040d0d7c36 */ /* 0x000fe20008000000 */
[----:B------:R-:W-:-:S03]  /*4c60*/  PRMT R11, R16, 0x7632, R11 ;  /* 0x00007632100b7816 */ /* 0x000fc6000000000b */
[C---:B------:R-:W-:Y:S01]  /*4c70*/  VIADD R12, R13.reuse, UR4 ;  /* 0x000000040d0c7c36 */ /* 0x040fe20008000000 */
[-C--:B------:R-:W-:Y:S01]  /*4c80*/  LEA R8, P6, R13, R2.reuse, 0x1 ;  /* 0x000000020d087211 */ /* 0x080fe200078c08ff */
[----:B------:R2:W-:Y:S01]  /*4c90*/  @P5 STG.E.U16 desc[UR24][R6.64], R11 ;  /* 0x0000000b06005986 */ /* 0x0005e2000c101518 */
[----:B------:R-:W-:Y:S01]  /*4ca0*/  ISETP.LT.AND P5, PT, R9, UR19, !P0 ;  /* 0x0000001309007c0c */ /* 0x000fe2000c7a1270 */
[C---:B0-----:R-:W-:Y:S01]  /*4cb0*/  VIADD R4, R0.reuse, 0x13 ;  /* 0x0000001300047836 */ /* 0x041fe20000000000 */
[----:B------:R-:W-:Y:S01]  /*4cc0*/  LEA.HI.X.SX32 R9, R13, R3, 0x1, P6 ;  /* 0x000000030d097211 */ /* 0x000fe200030f0eff */
[----:B------:R-:W-:Y:S01]  /*4cd0*/  VIADD R5, R0, 0x14 ;  /* 0x0000001400057836 */ /* 0x000fe20000000000 */
[----:B------:R-:W-:Y:S01]  /*4ce0*/  LEA R10, P6, R12, R2, 0x1 ;  /* 0x000000020c0a7211 */ /* 0x000fe200078c08ff */
[----:B------:R-:W-:Y:S02]  /*4cf0*/  VIADD R16, R0, 0x1e ;  /* 0x0000001e00107836 */ /* 0x000fe40000000000 */
[----:B------:R0:W-:Y:S01]  /*4d00*/  @P2 STG.E.U16 desc[UR24][R8.64], R18 ;  /* 0x0000001208002986 */ /* 0x0001e2000c101518 */
[----:B------:R-:W-:-:S02]  /*4d10*/  ISETP.LT.AND P2, PT, R4, UR19, !P0 ;  /* 0x0000001304007c0c */ /* 0x000fc4000c741270 */
[C---:B--2---:R-:W-:Y:S01]  /*4d20*/  LEA.HI.X.SX32 R11, R12.reuse, R3, 0x1, P6 ;  /* 0x000000030c0b7211 */ /* 0x044fe200030f0eff */
[----:B------:R-:W-:Y:S01]  /*4d30*/  VIADD R12, R12, UR4 ;  /* 0x000000040c0c7c36 */ /* 0x000fe20008000000 */
[----:B------:R-:W-:-:S03]  /*4d40*/  PRMT R7, R18, 0x7632, R7 ;  /* 0x0000763212077816 */ /* 0x000fc60000000007 */
[C---:B------:R-:W-:Y:S01]  /*4d50*/  VIADD R13, R12.reuse, UR4 ;  /* 0x000000040c0d7c36 */ /* 0x040fe20008000000 */
[-C--:B------:R-:W-:Y:S01]  /*4d60*/  LEA R4, P6, R12, R2.reuse, 0x1 ;  /* 0x000000020c047211 */ /* 0x080fe200078c08ff */
[----:B------:R2:W-:Y:S01]  /*4d70*/  @P1 STG.E.U16 desc[UR24][R10.64], R7 ;  /* 0x000000070a001986 */ /* 0x0005e2000c101518 */
[----:B------:R-:W-:Y:S01]  /*4d80*/  ISETP.LT.AND P1, PT, R5, UR19, !P0 ;  /* 0x0000001305007c0c */ /* 0x000fe2000c721270 */
[----:B0-----:R-:W-:Y:S01]  /*4d90*/  VIADD R8, R0, 0x15 ;  /* 0x0000001500087836 */ /* 0x001fe20000000000 */
[----:B------:R-:W-:Y:S01]  /*4da0*/  LEA.HI.X.SX32 R5, R12, R3, 0x1, P6 ;  /* 0x000000030c057211 */ /* 0x000fe200030f0eff */
[----:B------:R-:W-:Y:S01]  /*4db0*/  VIADD R9, R0, 0x16 ;  /* 0x0000001600097836 */ /* 0x000fe20000000000 */
[----:B------:R-:W-:-:S03]  /*4dc0*/  LEA R6, P6, R13, R2, 0x1 ;  /* 0x000000020d067211 */ /* 0x000fc600078c08ff */
[----:B------:R0:W-:Y:S01]  /*4dd0*/  @P4 STG.E.U16 desc[UR24][R4.64], R20 ;  /* 0x0000001404004986 */ /* 0x0001e2000c101518 */
        /* <DEDUP_REMOVED lines=11> */
[----:B------:R-:W-:-:S03]  /*4e90*/  LEA R10, P6, R12, R2, 0x1 ;  /* 0x000000020c0a7211 */ /* 0x000fc600078c08ff */
[----:B------:R0:W-:Y:S01]  /*4ea0*/  @P5 STG.E.U16 desc[UR24][R8.64], R22 ;  /* 0x0000001608005986 */ /* 0x0001e2000c101518 */
[CC--:B--2---:R-:W-:Y:S01]  /*4eb0*/  LEA.HI.X.SX32 R11, R12.reuse, R3.reuse, 0x1, P6 ;  /* 0x000000030c0b7211 */ /* 0x0c4fe200030f0eff */
[----:B------:R-:W-:Y:S01]  /*4ec0*/  VIADD R12, R12, UR4 ;  /* 0x000000040c0c7c36 */ /* 0x000fe20008000000 */
[----:B------:R-:W-:Y:S02]  /*4ed0*/  PRMT R7, R22, 0x7632, R7 ;  /* 0x0000763216077816 */ /* 0x000fe40000000007 */
[----:B------:R-:W-:Y:S01]  /*4ee0*/  ISETP.LT.AND P6, PT, R4, UR19, !P0 ;  /* 0x0000001304007c0c */ /* 0x000fe2000c7c1270 */
[C---:B------:R-:W-:Y:S01]  /*4ef0*/  VIADD R13, R12.reuse, UR4 ;  /* 0x000000040c0d7c36 */ /* 0x040fe20008000000 */
[----:B------:R-:W-:Y:S01]  /*4f00*/  LEA R4, P5, R12, R2, 0x1 ;  /* 0x000000020c047211 */ /* 0x000fe200078a08ff */
[----:B------:R2:W-:Y:S01]  /*4f10*/  @P2 STG.E.U16 desc[UR24][R10.64], R7 ;  /* 0x000000070a002986 */ /* 0x0005e2000c101518 */
[----:B------:R-:W-:Y:S01]  /*4f20*/  ISETP.LT.AND P2, PT, R5, UR19, !P0 ;  /* 0x0000001305007c0c */ /* 0x000fe2000c741270 */
[----:B0-----:R-:W-:Y:S01]  /*4f30*/  VIADD R8, R0, 0x19 ;  /* 0x0000001900087836 */ /* 0x001fe20000000000 */
[----:B------:R-:W-:-:S02]  /*4f40*/  LEA.HI.X.SX32 R5, R12, R3, 0x1, P5 ;  /* 0x000000030c057211 */ /* 0x000fc400028f0eff */
[CC--:B------:R-:W-:Y:S02]  /*4f50*/  LEA R6, P5, R13.reuse, R2.reuse, 0x1 ;  /* 0x000000020d067211 */ /* 0x0c0fe400078a08ff */
[----:B------:R-:W-:Y:S01]  /*4f60*/  PRMT R9, R24, 0x7632, R9 ;  /* 0x0000763218097816 */ /* 0x000fe20000000009 */
[----:B------:R-:W-:Y:S01]  /*4f70*/  @P1 STG.E.U16 desc[UR24][R4.64], R24 ;  /* 0x0000001804001986 */ /* 0x000fe2000c101518 */
[----:B------:R-:W-:Y:S02]  /*4f80*/  ISETP.LT.AND P1, PT, R8, UR19, !P0 ;  /* 0x0000001308007c0c */ /* 0x000fe4000c721270 */
[CC--:B--2---:R-:W-:Y:S01]  /*4f90*/  LEA.HI.X.SX32 R7, R13.reuse, R3.reuse, 0x1, P5 ;  /* 0x000000030d077211 */ /* 0x0c4fe200028f0eff */
[----:B------:R-:W-:Y:S02]  /*4fa0*/  VIADD R13, R13, UR4 ;  /* 0x000000040d0d7c36 */ /* 0x000fe40008000000 */
[C---:B------:R-:W-:Y:S02]  /*4fb0*/  VIADD R11, R0.reuse, 0x1a ;  /* 0x0000001a000b7836 */ /* 0x040fe40000000000 */
[----:B------:R0:W-:Y:S01]  /*4fc0*/  @P4 STG.E.U16 desc[UR24][R6.64], R9 ;  /* 0x0000000906004986 */ /* 0x0001e2000c101518 */
[----:B------:R-:W-:Y:S01]  /*4fd0*/  LEA R8, P4, R13, R2, 0x1 ;  /* 0x000000020d087211 */ /* 0x000fe200078808ff */
[C---:B------:R-:W-:Y:S01]  /*4fe0*/  VIADD R10, R0.reuse, 0x1b ;  /* 0x0000001b000a7836 */ /* 0x040fe20000000000 */
[----:B------:R-:W-:Y:S01]  /*4ff0*/  ISETP.LT.AND P5, PT, R11, UR19, !P0 ;  /* 0x000000130b007c0c */ /* 0x000fe2000c7a1270 */
[----:B------:R-:W-:Y:S01]  /*5000*/  VIADD R11, R0, 0x1c ;  /* 0x0000001c000b7836 */ /* 0x000fe20000000000 */
[C---:B0-----:R-:W-:Y:S01]  /*5010*/  LEA.HI.X.SX32 R9, R13.reuse, R3, 0x1, P4 ;  /* 0x000000030d097211 */ /* 0x041fe200020f0eff */
[----:B------:R-:W-:Y:S01]  /*5020*/  VIADD R13, R13, UR4 ;  /* 0x000000040d0d7c36 */ /* 0x000fe20008000000 */
[----:B------:R-:W-:-:S03]  /*5030*/  ISETP.LT.AND P4, PT, R10, UR19, !P0 ;  /* 0x000000130a007c0c */ /* 0x000fc6000c781270 */
[----:B------:R0:W-:Y:S01]  /*5040*/  @P3 STG.E.U16 desc[UR24][R8.64], R26 ;  /* 0x0000001a08003986 */ /* 0x0001e2000c101518 */
[C---:B------:R-:W-:Y:S01]  /*5050*/  LEA R4, P3, R13.reuse, R2, 0x1 ;  /* 0x000000020d047211 */ /* 0x040fe200078608ff */
[----:B------:R-:W-:-:S03]  /*5060*/  VIADD R7, R13, UR4 ;  /* 0x000000040d077c36 */ /* 0x000fc60008000000 */
[----:B------:R-:W-:Y:S01]  /*5070*/  LEA.HI.X.SX32 R5, R13, R3, 0x1, P3 ;  /* 0x000000030d057211 */ /* 0x000fe200018f0eff */
[C---:B------:R-:W-:Y:S01]  /*5080*/  VIADD R10, R7.reuse, UR4 ;  /* 0x00000004070a7c36 */ /* 0x040fe20008000000 */
[----:B------:R-:W-:Y:S01]  /*5090*/  LEA R6, P3, R7, R2, 0x1 ;  /* 0x0000000207067211 */ /* 0x000fe200078608ff */
[----:B------:R-:W-:-:S03]  /*50a0*/  VIADD R13, R0, 0x1d ;  /* 0x0000001d000d7836 */ /* 0x000fc60000000000 */
[----:B------:R-:W-:Y:S02]  /*50b0*/  LEA.HI.X.SX32 R7, R7, R3, 0x1, P3 ;  /* 0x0000000307077211 */ /* 0x000fe400018f0eff */
[----:B0-----:R-:W-:Y:S02]  /*50c0*/  PRMT R9, R26, 0x7632, R9 ;  /* 0x000076321a097816 */ /* 0x001fe40000000009 */
[----:B------:R-:W-:Y:S01]  /*50d0*/  ISETP.LT.AND P3, PT, R11, UR19, !P0 ;  /* 0x000000130b007c0c */ /* 0x000fe2000c761270 */
[C---:B------:R-:W-:Y:S02]  /*50e0*/  VIADD R11, R10.reuse, UR4 ;  /* 0x000000040a0b7c36 */ /* 0x040fe40008000000 */
[----:B------:R0:W-:Y:S01]  /*50f0*/  @P6 STG.E.U16 desc[UR24][R4.64], R9 ;  /* 0x0000000904006986 */ /* 0x0001e2000c101518 */
[----:B------:R-:W-:Y:S01]  /*5100*/  LEA R8, P6, R10, R2, 0x1 ;  /* 0x000000020a087211 */ /* 0x000fe200078c08ff */
[----:B------:R-:W-:Y:S02]  /*5110*/  VIADD R12, R11, UR4 ;  /* 0x000000040b0c7c36 */ /* 0x000fe40008000000 */
[----:B------:R2:W-:Y:S01]  /*5120*/  @P2 STG.E.U16 desc[UR24][R6.64], R28 ;  /* 0x0000001c06002986 */ /* 0x0005e2000c101518 */
[----:B------:R-:W-:Y:S01]  /*5130*/  ISETP.LT.AND P2, PT, R13, UR19, !P0 ;  /* 0x000000130d007c0c */ /* 0x000fe2000c741270 */
[----:B------:R-:W-:-:S04]  /*5140*/  VIADD R13, R12, UR4 ;  /* 0x000000040c0d7c36 */ /* 0x000fc80008000000 */
[----:B------:R-:W-:Y:S01]  /*5150*/  VIADD R14, R13, UR4 ;  /* 0x000000040d0e7c36 */ /* 0x000fe20008000000 */
[----:B0-----:R-:W-:Y:S02]  /*5160*/  LEA.HI.X.SX32 R9, R10, R3, 0x1, P6 ;  /* 0x000000030a097211 */ /* 0x001fe400030f0eff */
[----:B------:R-:W-:Y:S01]  /*5170*/  PRMT R5, R28, 0x7632, R5 ;  /* 0x000076321c057816 */ /* 0x000fe20000000005 */
[----:B------:R-:W-:Y:S01]  /*5180*/  VIADD R15, R14, UR4 ;  /* 0x000000040e0f7c36 */ /* 0x000fe20008000000 */
[----:B------:R-:W-:-:S03]  /*5190*/  LEA R10, P6, R11, R2, 0x1 ;  /* 0x000000020b0a7211 */ /* 0x000fc600078c08ff */
[----:B------:R0:W-:Y:S01]  /*51a0*/  @P1 STG.E.U16 desc[UR24][R8.64], R5 ;  /* 0x0000000508001986 */ /* 0x0001e2000c101518 */
[-C--:B------:R-:W-:Y:S02]  /*51b0*/  LEA.HI.X.SX32 R11, R11, R3.reuse, 0x1, P6 ;  /* 0x000000030b0b7211 */ /* 0x080fe400030f0eff */
[CC--:B------:R-:W-:Y:S02]  /*51c0*/  LEA R4, P1, R12.reuse, R2.reuse, 0x1 ;  /* 0x000000020c047211 */ /* 0x0c0fe400078208ff */
[CC--:B--2---:R-:W-:Y:S01]  /*51d0*/  LEA R6, P6, R13.reuse, R2.reuse, 0x1 ;  /* 0x000000020d067211 */ /* 0x0c4fe200078c08ff */
[----:B------:R-:W-:Y:S03]  /*51e0*/  @P5 STG.E.U16 desc[UR24][R10.64], R30 ;  /* 0x0000001e0a005986 */ /* 0x000fe6000c101518 */
[-C--:B------:R-:W-:Y:S02]  /*51f0*/  LEA.HI.X.SX32 R7, R13, R3.reuse, 0x1, P6 ;  /* 0x000000030d077211 */ /* 0x080fe400030f0eff */
[----:B0-----:R-:W-:Y:S01]  /*5200*/  LEA.HI.X.SX32 R5, R12, R3, 0x1, P1 ;  /* 0x000000030c057211 */ /* 0x001fe200008f0eff */
[----:B------:R-:W-:Y:S01]  /*5210*/  VIADD R9, R0, 0x1f ;  /* 0x0000001f00097836 */ /* 0x000fe20000000000 */
[----:B------:R-:W-:Y:S01]  /*5220*/  LEA R12, P6, R14, R2, 0x1 ;  /* 0x000000020e0c7211 */ /* 0x000fe200078c08ff */
[----:B------:R-:W-:Y:S01]  /*5230*/  VIADD R0, R15, UR4 ;  /* 0x000000040f007c36 */ /* 0x000fe20008000000 */
[----:B------:R-:W-:-:S02]  /*5240*/  ISETP.LT.AND P1, PT, R16, UR19, !P0 ;  /* 0x0000001310007c0c */ /* 0x000fc4000c721270 */
[-C--:B------:R-:W-:Y:S02]  /*5250*/  LEA.HI.X.SX32 R13, R14, R3.reuse, 0x1, P6 ;  /* 0x000000030e0d7211 */ /* 0x080fe400030f0eff */
[-C--:B------:R-:W-:Y:S02]  /*5260*/  LEA R8, P6, R15, R2.reuse, 0x1 ;  /* 0x000000020f087211 */ /* 0x080fe400078c08ff */
[----:B------:R-:W-:Y:S02]  /*5270*/  ISETP.LT.AND P0, PT, R9, UR19, !P0 ;  /* 0x0000001309007c0c */ /* 0x000fe4000c701270 */
[----:B------:R-:W-:Y:S02]  /*5280*/  LEA.HI.X.SX32 R9, R15, R3, 0x1, P6 ;  /* 0x000000030f097211 */ /* 0x000fe400030f0eff */
[----:B------:R-:W-:-:S04]  /*5290*/  LEA R2, P6, R0, R2, 0x1 ;  /* 0x0000000200027211 */ /* 0x000fc800078c08ff */
[----:B------:R-:W-:Y:S02]  /*52a0*/  LEA.HI.X.SX32 R3, R0, R3, 0x1, P6 ;  /* 0x0000000300037211 */ /* 0x000fe400030f0eff */
[----:B------:R-:W-:-:S05]  /*52b0*/  PRMT R0, R30, 0x7632, R0 ;  /* 0x000076321e007816 */ /* 0x000fca0000000000 */
[----:B------:R0:W-:Y:S04]  /*52c0*/  @P4 STG.E.U16 desc[UR24][R4.64], R0 ;  /* 0x0000000004004986 */ /* 0x0001e8000c101518 */
[----:B------:R2:W-:Y:S01]  /*52d0*/  @P3 STG.E.U16 desc[UR24][R6.64], R32 ;  /* 0x0000002006003986 */ /* 0x0005e2000c101518 */
[----:B0-----:R-:W-:Y:S02]  /*52e0*/  PRMT R5, R32, 0x7632, R5 ;  /* 0x0000763220057816 */ /* 0x001fe40000000005 */
[----:B--2---:R-:W-:-:S03]  /*52f0*/  PRMT R7, R34, 0x7632, R7 ;  /* 0x0000763222077816 */ /* 0x004fc60000000007 */
[----:B------:R0:W-:Y:S04]  /*5300*/  @P2 STG.E.U16 desc[UR24][R12.64], R5 ;  /* 0x000000050c002986 */ /* 0x0001e8000c101518 */
[----:B------:R0:W-:Y:S04]  /*5310*/  @P1 STG.E.U16 desc[UR24][R8.64], R34 ;  /* 0x0000002208001986 */ /* 0x0001e8000c101518 */
[----:B------:R0:W-:Y:S01]  /*5320*/  @P0 STG.E.U16 desc[UR24][R2.64], R7 ;  /* 0x0000000702000986 */ /* 0x0001e2000c101518 */
[----:B-1----:R-:W-:Y:S06]  /*5330*/  BAR.SYNC.DEFER_BLOCKING 0x0 ;  /* 0x0000000000007b1d */ /* 0x002fec0000010000 */
[----:B------:R-:W-:Y:S05]  /*5340*/  BRA.U UP0, `(.L_x_14) ;  /* 0x0000000100a07547 */ /* 0x000fea000b800000 */
[----:B------:R-:W1:Y:S01]  /*5350*/  S2UR UR5, SR_CgaCtaId ;  /* 0x00000000000579c3 */ /* 0x000e620000008800 */
[----:B------:R-:W-:Y:S01]  /*5360*/  NOP ;  /* 0x0000000000007918 */ /* 0x000fe20000000000 */
[----:B------:R-:W-:Y:S01]  /*5370*/  UMOV UR4, 0x50 ;  /* 0x0000005000047882 */ /* 0x000fe20000000000 */
[----:B------:R-:W-:Y:S02]  /*5380*/  IMAD.U32 R0, RZ, RZ, UR10 ;  /* 0x0000000aff007e24 */ /* 0x000fe4000f8e00ff */
[----:B0-----:R-:W-:Y:S02]  /*5390*/  IMAD.MOV.U32 R3, RZ, RZ, 0x3 ;  /* 0x00000003ff037424 */ /* 0x001fe400078e00ff */
[----:B------:R-:W-:Y:S01]  /*53a0*/  IMAD.MOV.U32 R7, RZ, RZ, 0x1 ;  /* 0x00000001ff077424 */ /* 0x000fe200078e00ff */
[----:B------:R-:W-:-:S04]  /*53b0*/  LOP3.LUT R0, R0, 0xffff, RZ, 0xc0, !PT ;  /* 0x0000ffff00007812 */ /* 0x000fc800078ec0ff */
[----:B------:R-:W-:-:S05]  /*53c0*/  SHF.R.U32.HI R0, RZ, 0x5, R0 ;  /* 0x00000005ff007819 */ /* 0x000fca0000011600 */
[----:B------:R-:W-:Y:S01]  /*53d0*/  VIADD R2, R0, 0x10 ;  /* 0x0000001000027836 */ /* 0x000fe20000000000 */
[----:B------:R-:W-:Y:S01]  /*53e0*/  SHF.L.U32 R0, R3, R0, RZ ;  /* 0x0000000003007219 */ /* 0x000fe200000006ff */
[----:B-1----:R-:W-:-:S03]  /*53f0*/  ULEA UR6, UR5, UR4, 0x18 ;  /* 0x0000000405067291 */ /* 0x002fc6000f8ec0ff */
[----:B------:R-:W-:-:S04]  /*5400*/  SHF.L.U32 R3, R7, R2, RZ ;  /* 0x0000000207037219 */ /* 0x000fc800000006ff */
[----:B------:R-:W-:Y:S02]  /*5410*/  LOP3.LUT R0, R3, R0, RZ, 0xfc, !PT ;  /* 0x0000000003007212 */ /* 0x000fe400078efcff */
[----:B------:R-:W0:Y:S02]  /*5420*/  LDS R5, [UR6] ;  /* 0x00000006ff057984 */ /* 0x000e240008000800 */
[C---:B------:R-:W-:Y:S02]  /*5430*/  LOP3.LUT R2, R0.reuse, 0xffff, RZ, 0xc0, !PT ;  /* 0x0000ffff00027812 */ /* 0x040fe400078ec0ff */
[----:B0-----:R-:W-:-:S04]  /*5440*/  LOP3.LUT R3, R0, 0xffff, R5, 0x80, !PT ;  /* 0x0000ffff00037812 */ /* 0x001fc800078e8005 */
[----:B------:R-:W-:-:S13]  /*5450*/  ISETP.NE.AND P0, PT, R3, R2, PT ;  /* 0x000000020300720c */ /* 0x000fda0003f05270 */
[----:B------:R-:W-:Y:S05]  /*5460*/  @P0 BRA `(.L_x_15) ;  /* 0x0000000000500947 */ /* 0x000fea0003800000 */
[----:B------:R-:W-:Y:S02]  /*5470*/  SHF.R.U32.HI R5, RZ, 0x10, R5 ;  /* 0x00000010ff057819 */ /* 0x000fe40000011605 */
[----:B------:R-:W-:-:S04]  /*5480*/  SHF.R.U32.HI R2, RZ, 0x10, R0 ;  /* 0x00000010ff027819 */ /* 0x000fc80000011600 */
[----:B------:R-:W-:-:S04]  /*5490*/  LOP3.LUT R5, R5, R2, RZ, 0xc0, !PT ;  /* 0x0000000205057212 */ /* 0x000fc800078ec0ff */
[----:B------:R-:W-:-:S13]  /*54a0*/  ISETP.NE.AND P0, PT, R5, R2, PT ;  /* 0x000000020500720c */ /* 0x000fda0003f05270 */
[----:B------:R-:W-:Y:S05]  /*54b0*/  @P0 BRA `(.L_x_16) ;  /* 0x0000000000300947 */ /* 0x000fea0003800000 */
[----:B------:R-:W-:Y:S01]  /*54c0*/  R2UR UR4, R0 ;  /* 0x00000000000472ca */ /* 0x000fe200000e0000 */
[----:B------:R-:W-:Y:S01]  /*54d0*/  VOTEU.ANY UR5, UPT, PT ;  /* 0x0000000000057886 */ /* 0x000fe200038e0100 */
[----:B------:R-:W0:Y:S01]  /*54e0*/  S2R R0, SR_LANEID ;  /* 0x0000000000007919 */ /* 0x000e220000000000 */
[----:B------:R-:W-:-:S10]  /*54f0*/  UFLO.U32 UR5, UR5 ;  /* 0x00000005000572bd */ /* 0x000fd400080e0000 */
[----:B------:R-:W-:-:S06]  /*5500*/  ULOP3.LUT UR4, URZ, UR4, URZ, 0x33, !UPT ;  /* 0x00000004ff047292 */ /* 0x000fcc000f8e33ff */
[----:B------:R-:W-:-:S04]  /*5510*/  IMAD.U32 R2, RZ, RZ, UR4 ;  /* 0x00000004ff027e24 */ /* 0x000fc8000f8e00ff */
[----:B------:R-:W1:Y:S02]  /*5520*/  REDUX UR7, R2 ;  /* 0x00000000020773c4 */ /* 0x000e640000000000 */
[----:B------:R2:W-:Y:S01]  /*5530*/  UTCATOMSWS.AND URZ, UR4 ;  /* 0x0000000400ff79e3 */ /* 0x0005e20008000000 */
[----:B0-----:R-:W-:Y:S01]  /*5540*/  ISETP.EQ.U32.AND P0, PT, R0, UR5, PT ;  /* 0x0000000500007c0c */ /* 0x001fe2000bf02070 */
[----:B-1----:R-:W-:-:S12]  /*5550*/  IMAD.U32 R0, RZ, RZ, UR7 ;  /* 0x00000007ff007e24 */ /* 0x002fd8000f8e00ff */
[----:B------:R2:W-:Y:S01]  /*5560*/  @P0 ATOMS.AND RZ, [UR6], R0 ;  /* 0x00000000ffff098c */ /* 0x0005e2000a800006 */
[----:B------:R-:W-:Y:S05]  /*5570*/  BRA `(.L_x_14) ;  /* 0x0000000000147947 */ /* 0x000fea0003800000 */
.L_x_16:
[----:B------:R-:W-:-:S07]  /*5580*/  MOV R2, 0x55a0 ;  /* 0x000055a000027802 */ /* 0x000fce0000000f00 */
[----:B------:R-:W-:Y:S05]  /*5590*/  CALL.REL.NOINC `($__internal_0_$__cuda_sm10x_tcgen05_guardrail_trap_col_being_dealloced_not_returned_by_alloc) ;  /* 0x00000000002c7944 */ /* 0x000fea0003c00000 */
[----:B------:R-:W-:Y:S05]  /*55a0*/  BRA `(.L_x_14) ;  /* 0x0000000000087947 */ /* 0x000fea0003800000 */
.L_x_15:
[----:B------:R-:W-:-:S07]  /*55b0*/  MOV R2, 0x55d0 ;  /* 0x000055d000027802 */ /* 0x000fce0000000f00 */
[----:B------:R-:W-:Y:S05]  /*55c0*/  CALL.REL.NOINC `($__internal_2_$__cuda_sm10x_tcgen05_guardrail_trap_unallocated_columns_being_dealloced) ;  /* 0x0000000000387944 */ /* 0x000fea0003c00000 */
.L_x_14:
[----:B------:R-:W-:Y:S01]  /*55d0*/  NOP ;  /* 0x0000000000007918 */ /* 0x000fe20000000000 */
[----:B--2---:R-:W-:Y:S05]  /*55e0*/  EXIT ;  /* 0x000000000000794d */ /* 0x004fea0003800000 */
.L_x_9:
[----:B------:R-:W0:Y:S02]  /*55f0*/  SYNCS.PHASECHK.TRANS64.TRYWAIT P2, [UR13], R4 ;  /* 0x00000004ff0075a7 */ /* 0x000e24000804110d */
[----:B0-----:R-:W-:Y:S05]  /*5600*/  @!P2 BRA `(.L_x_9) ;  /* 0xfffffffc00f8a947 */ /* 0x001fea000383ffff */
[----:B------:R-:W-:Y:S05]  /*5610*/  BRA `(.L_x_17) ;  /* 0xffffffe800147947 */ /* 0x000fea000383ffff */
.L_x_13:
[----:B------:R-:W4:Y:S02]  /*5620*/  SYNCS.PHASECHK.TRANS64.TRYWAIT P0, [UR13], R3 ;  /* 0x00000003ff0075a7 */ /* 0x000f24000800110d */
[----:B----4-:R-:W-:Y:S05]  /*5630*/  @!P0 BRA `(.L_x_13) ;  /* 0xfffffffc00f88947 */ /* 0x010fea000383ffff */
[----:B------:R-:W-:Y:S05]  /*5640*/  BRA `(.L_x_12) ;  /* 0xffffffec00807947 */ /* 0x000fea000383ffff */
        .weak           $__internal_0_$__cuda_sm10x_tcgen05_guardrail_trap_col_being_dealloced_not_returned_by_alloc
        .type           $__internal_0_$__cuda_sm10x_tcgen05_guardrail_trap_col_being_dealloced_not_returned_by_alloc,@function
        .size           $__internal_0_$__cuda_sm10x_tcgen05_guardrail_trap_col_being_dealloced_not_returned_by_alloc,($__internal_1_$__cuda_sm10x_tcgen05_guardrail_trap_phase_invalid_during_alloc - $__internal_0_$__cuda_sm10x_tcgen05_guardrail_trap_col_being_dealloced_not_returned_by_alloc)
$__internal_0_$__cuda_sm10x_tcgen05_guardrail_trap_col_being_dealloced_not_returned_by_alloc:
[----:B------:R-:W-:Y:S05]  /*5650*/  BPT.TRAP 0x1 ;  /* 0x000000040000795c */ /* 0x000fea0000300000 */
[----:B------:R-:W-:-:S04]  /*5660*/  IMAD.MOV.U32 R3, RZ, RZ, 0x0 ;  /* 0x00000000ff037424 */ /* 0x000fc800078e00ff */
[----:B------:R-:W-:Y:S05]  /*5670*/  RET.REL.NODEC R2 `(matmul_kernel) ;  /* 0xffffffa802607950 */ /* 0x000fea0003c3ffff */
        .weak           $__internal_1_$__cuda_sm10x_tcgen05_guardrail_trap_phase_invalid_during_alloc
        .type           $__internal_1_$__cuda_sm10x_tcgen05_guardrail_trap_phase_invalid_during_alloc,@function
        .size           $__internal_1_$__cuda_sm10x_tcgen05_guardrail_trap_phase_invalid_during_alloc,($__internal_2_$__cuda_sm10x_tcgen05_guardrail_trap_unallocated_columns_being_dealloced - $__internal_1_$__cuda_sm10x_tcgen05_guardrail_trap_phase_invalid_during_alloc)
$__internal_1_$__cuda_sm10x_tcgen05_guardrail_trap_phase_invalid_during_alloc:
[----:B------:R-:W-:Y:S05]  /*5680*/  BPT.TRAP 0x1 ;  /* 0x000000040000795c */ /* 0x000fea0000300000 */
[----:B------:R-:W-:-:S04]  /*5690*/  IMAD.MOV.U32 R3, RZ, RZ, 0x0 ;  /* 0x00000000ff037424 */ /* 0x000fc800078e00ff */
[----:B------:R-:W-:Y:S05]  /*56a0*/  RET.REL.NODEC R2 `(matmul_kernel) ;  /* 0xffffffa802547950 */ /* 0x000fea0003c3ffff */
        .weak           $__internal_2_$__cuda_sm10x_tcgen05_guardrail_trap_unallocated_columns_being_dealloced
        .type           $__internal_2_$__cuda_sm10x_tcgen05_guardrail_trap_unallocated_columns_being_dealloced,@function
        .size           $__internal_2_$__cuda_sm10x_tcgen05_guardrail_trap_unallocated_columns_being_dealloced,(.L_x_21 - $__internal_2_$__cuda_sm10x_tcgen05_guardrail_trap_unallocated_columns_being_dealloced)
$__internal_2_$__cuda_sm10x_tcgen05_guardrail_trap_unallocated_columns_being_dealloced:
[----:B------:R-:W-:Y:S05]  /*56b0*/  BPT.TRAP 0x1 ;  /* 0x000000040000795c */ /* 0x000fea0000300000 */
[----:B------:R-:W-:-:S04]  /*56c0*/  IMAD.MOV.U32 R3, RZ, RZ, 0x0 ;  /* 0x00000000ff037424 */ /* 0x000fc800078e00ff */
[----:B------:R-:W-:Y:S05]  /*56d0*/  RET.REL.NODEC R2 `(matmul_kernel) ;  /* 0xffffffa802487950 */ /* 0x000fea0003c3ffff */
.L_x_18:
[----:B------:R-:W-:-:S00]  /*56e0*/  BRA `(.L_x_18) ;  /* 0xfffffffc00fc7947 */ /* 0x000fc0000383ffff */
[----:B------:R-:W-:-:S00]  /*56f0*/  NOP ;  /* 0x0000000000007918 */ /* 0x000fc00000000000 */
        /* <DEDUP_REMOVED lines=8> */
.L_x_21:


//--------------------- .nv.shared.matmul_kernel  --------------------------
	.section	.nv.shared.matmul_kernel,"aw",@nobits
	.sectionflags	@""
	.align	16
	.zero		1024


//--------------------- .nv.shared.reserved.0     --------------------------
	.section	.nv.shared.reserved.0,"aw",@nobits
	.align	8
	.weak		__nv_reservedSMEM_offset_0_alias
	.size		__nv_reservedSMEM_offset_0_alias, 0, 64
	.other		__nv_reservedSMEM_offset_0_alias,@"STO_CUDA_RESERVED_SHARED STV_DEFAULT"
__nv_reservedSMEM_offset_0_alias:
	.zero		0
.nv.shared.reserved.0:
	.zero		64
	.weak		__nv_reservedSMEM_allocation_phase
	.type		__nv_reservedSMEM_allocation_phase,@object
	.size		__nv_reservedSMEM_allocation_phase,(.L_0 - __nv_reservedSMEM_allocation_phase)
__nv_reservedSMEM_allocation_phase:
	.zero		1
.L_0:
	.zero		7
	.weak		__nv_reservedSMEM_devtool_atexit_pc
	.type		__nv_reservedSMEM_devtool_atexit_pc,@object
	.size		__nv_reservedSMEM_devtool_atexit_pc,(__nv_reservedSMEM_allocation_mask - __nv_reservedSMEM_devtool_atexit_pc)
__nv_reservedSMEM_devtool_atexit_pc:
	.zero		8
	.weak		__nv_reservedSMEM_allocation_mask
	.type		__nv_reservedSMEM_allocation_mask,@object
	.size		__nv_reservedSMEM_allocation_mask,(.L_2 - __nv_reservedSMEM_allocation_mask)
__nv_reservedSMEM_allocation_mask:
	.zero		4
.L_2:


//--------------------- .nv.constant0.matmul_kernel --------------------------
	.section	.nv.constant0.matmul_kernel,"a",@progbits
	.sectionflags	@""
	.align	4
.nv.constant0.matmul_kernel:
	.zero		976


//--------------------- SYMBOLS --------------------------

	.type		.nv.reservedSmem.offset0,@object
	.size		.nv.reservedSmem.offset0,0x4
	.type		.nv.reservedSmem.cap,@object
	.size		.nv.reservedSmem.cap,0x4
